	.target	sm_100a

	.elftype	@"ET_EXEC"


//--------------------- .note.nv.tkinfo           --------------------------
	.section	.note.nv.tkinfo,"",@"SHT_NOTE"
	.sectionflags	@"SHF_NOTE_NV_TKINFO"
	.tkinfo
        /*0018*/ 	.word	0x00000002
        /*0030*/ 	.string	""
        /*0030*/ 	.string	"ptxas"
        /*0030*/ 	.string	"Cuda compilation tools, release 13.0, V13.0.88"
        /*0030*/ 	.string	"Build cuda_13.0.r13.0/compiler.36424714_0"
        /*0030*/ 	.string	"-arch sm_100a -m 64 "



//--------------------- .note.nv.cuinfo           --------------------------
	.section	.note.nv.cuinfo,"",@"SHT_NOTE"
	.sectionflags	@"SHF_NOTE_NV_CUINFO"
        /*0018*/ 	.short	0x0002
        /*001a*/ 	.short	0x0064
        /*001c*/ 	.short	0x0082
	.zero		2


//--------------------- .nv.info                  --------------------------
	.section	.nv.info,"",@"SHT_CUDA_INFO"
	.align	4


	//----- nvinfo : EIATTR_REGCOUNT
	.align		4
        /*0000*/ 	.byte	0x04, 0x2f
        /*0002*/ 	.short	(.L_19 - .L_18)
	.align		4
.L_18:
        /*0004*/ 	.word	index@(_ZN7cutlass13device_kernelINS_4gemm6kernel13GemmUniversalIN4cute5tupleIJiiiiEEENS1_10collective13CollectiveMmaINS1_35MainloopSm100TmaUmmaWarpSpecializedILi8ELi2ELi4ENS5_IJNS4_1CILi1EEESB_SB_EEEEENS5_IJNSA_ILi128EEENSA_ILi64EEESE_EEENS_12float_e4m3_tENS5_IJlSB_lEEESH_SI_NS4_8TiledMMAINS4_8MMA_AtomIJNS4_10MMA_TraitsINS4_19SM100_MMA_F8F6F4_SSEJSH_SH_fSE_SF_NS4_17integral_constantINS4_4UMMA5MajorELSP_0EEESQ_NSN_INSO_7ScaleInELSR_0EEESS_EEEEEENS4_6LayoutISC_NS5_IJNSA_ILi0EEESW_SW_EEEEENS5_IJNS4_10UnderscoreESZ_SZ_EEEEENS4_13SM90_TMA_LOADENS4_14ComposedLayoutINS4_7SwizzleILi3ELi4ELi3EEENS4_18smem_ptr_flag_bitsILi8EEENSV_INS5_IJNSA_ILi8EEESE_EEENS5_IJSE_SB_EEEEEEEvNS4_8identityES12_S1C_vS1D_EENS_8epilogue10collective18CollectiveEpilogueINS1F_23Sm100TmaWarpSpecializedILi1ELi1ELi64ELb0ELb0EEEJSG_NS5_IJNSV_ISE_SB_EENSV_ISF_SB_EEEEESH_SI_SH_SI_NS1F_6fusion15FusionCallbacksIS1J_NS1N_17LinearCombinationISH_fSH_fLNS_15FloatRoundStyleE2EEESG_S1M_JEEENS4_5SM1004TMEM4LOAD26SM100_TMEM_LOAD_32dp32b64xES12_NS13_INS14_ILi2ELi4ELi3EEES17_NSV_INS5_IJS18_SF_EEENS5_IJSF_SB_EEEEEEENS4_39AutoVectorizingCopyWithAssumedAlignmentILi128EEENS4_14SM90_TMA_STOREES21_S23_S23_EEEvvEEEEvNT_6ParamsE)
        /*0008*/ 	.word	0x000000c2


	//----- nvinfo : EIATTR_FRAME_SIZE
	.align		4
.L_19:
        /*000c*/ 	.byte	0x04, 0x11
        /*000e*/ 	.short	(.L_21 - .L_20)
	.align		4
.L_20:
        /*0010*/ 	.word	index@($__internal_2_$__cuda_sm10x_tcgen05_guardrail_trap_unallocated_columns_being_dealloced)
        /*0014*/ 	.word	0x00000000


	//----- nvinfo : EIATTR_FRAME_SIZE
	.align		4
.L_21:
        /*0018*/ 	.byte	0x04, 0x11
        /*001a*/ 	.short	(.L_23 - .L_22)
	.align		4
.L_22:
        /*001c*/ 	.word	index@($__internal_1_$__cuda_sm10x_tcgen05_guardrail_trap_phase_invalid_during_alloc)
        /*0020*/ 	.word	0x00000000


	//----- nvinfo : EIATTR_FRAME_SIZE
	.align		4
.L_23:
        /*0024*/ 	.byte	0x04, 0x11
        /*0026*/ 	.short	(.L_25 - .L_24)
	.align		4
.L_24:
        /*0028*/ 	.word	index@($__internal_0_$__cuda_sm10x_tcgen05_guardrail_trap_col_being_dealloced_not_returned_by_alloc)
        /*002c*/ 	.word	0x00000000


	//----- nvinfo : EIATTR_FRAME_SIZE
	.align		4
.L_25:
        /*0030*/ 	.byte	0x04, 0x11
        /*0032*/ 	.short	(.L_27 - .L_26)
	.align		4
.L_26:
        /*0034*/ 	.word	index@(_ZN7cutlass13device_kernelINS_4gemm6kernel13GemmUniversalIN4cute5tupleIJiiiiEEENS1_10collective13CollectiveMmaINS1_35MainloopSm100TmaUmmaWarpSpecializedILi8ELi2ELi4ENS5_IJNS4_1CILi1EEESB_SB_EEEEENS5_IJNSA_ILi128EEENSA_ILi64EEESE_EEENS_12float_e4m3_tENS5_IJlSB_lEEESH_SI_NS4_8TiledMMAINS4_8MMA_AtomIJNS4_10MMA_TraitsINS4_19SM100_MMA_F8F6F4_SSEJSH_SH_fSE_SF_NS4_17integral_constantINS4_4UMMA5MajorELSP_0EEESQ_NSN_INSO_7ScaleInELSR_0EEESS_EEEEEENS4_6LayoutISC_NS5_IJNSA_ILi0EEESW_SW_EEEEENS5_IJNS4_10UnderscoreESZ_SZ_EEEEENS4_13SM90_TMA_LOADENS4_14ComposedLayoutINS4_7SwizzleILi3ELi4ELi3EEENS4_18smem_ptr_flag_bitsILi8EEENSV_INS5_IJNSA_ILi8EEESE_EEENS5_IJSE_SB_EEEEEEEvNS4_8identityES12_S1C_vS1D_EENS_8epilogue10collective18CollectiveEpilogueINS1F_23Sm100TmaWarpSpecializedILi1ELi1ELi64ELb0ELb0EEEJSG_NS5_IJNSV_ISE_SB_EENSV_ISF_SB_EEEEESH_SI_SH_SI_NS1F_6fusion15FusionCallbacksIS1J_NS1N_17LinearCombinationISH_fSH_fLNS_15FloatRoundStyleE2EEESG_S1M_JEEENS4_5SM1004TMEM4LOAD26SM100_TMEM_LOAD_32dp32b64xES12_NS13_INS14_ILi2ELi4ELi3EEES17_NSV_INS5_IJS18_SF_EEENS5_IJSF_SB_EEEEEEENS4_39AutoVectorizingCopyWithAssumedAlignmentILi128EEENS4_14SM90_TMA_STOREES21_S23_S23_EEEvvEEEEvNT_6ParamsE)
        /*0038*/ 	.word	0x00000000


	//----- nvinfo : EIATTR_MIN_STACK_SIZE
	.align		4
.L_27:
        /*003c*/ 	.byte	0x04, 0x12
        /*003e*/ 	.short	(.L_29 - .L_28)
	.align		4
.L_28:
        /*0040*/ 	.word	index@(_ZN7cutlass13device_kernelINS_4gemm6kernel13GemmUniversalIN4cute5tupleIJiiiiEEENS1_10collective13CollectiveMmaINS1_35MainloopSm100TmaUmmaWarpSpecializedILi8ELi2ELi4ENS5_IJNS4_1CILi1EEESB_SB_EEEEENS5_IJNSA_ILi128EEENSA_ILi64EEESE_EEENS_12float_e4m3_tENS5_IJlSB_lEEESH_SI_NS4_8TiledMMAINS4_8MMA_AtomIJNS4_10MMA_TraitsINS4_19SM100_MMA_F8F6F4_SSEJSH_SH_fSE_SF_NS4_17integral_constantINS4_4UMMA5MajorELSP_0EEESQ_NSN_INSO_7ScaleInELSR_0EEESS_EEEEEENS4_6LayoutISC_NS5_IJNSA_ILi0EEESW_SW_EEEEENS5_IJNS4_10UnderscoreESZ_SZ_EEEEENS4_13SM90_TMA_LOADENS4_14ComposedLayoutINS4_7SwizzleILi3ELi4ELi3EEENS4_18smem_ptr_flag_bitsILi8EEENSV_INS5_IJNSA_ILi8EEESE_EEENS5_IJSE_SB_EEEEEEEvNS4_8identityES12_S1C_vS1D_EENS_8epilogue10collective18CollectiveEpilogueINS1F_23Sm100TmaWarpSpecializedILi1ELi1ELi64ELb0ELb0EEEJSG_NS5_IJNSV_ISE_SB_EENSV_ISF_SB_EEEEESH_SI_SH_SI_NS1F_6fusion15FusionCallbacksIS1J_NS1N_17LinearCombinationISH_fSH_fLNS_15FloatRoundStyleE2EEESG_S1M_JEEENS4_5SM1004TMEM4LOAD26SM100_TMEM_LOAD_32dp32b64xES12_NS13_INS14_ILi2ELi4ELi3EEES17_NSV_INS5_IJS18_SF_EEENS5_IJSF_SB_EEEEEEENS4_39AutoVectorizingCopyWithAssumedAlignmentILi128EEENS4_14SM90_TMA_STOREES21_S23_S23_EEEvvEEEEvNT_6ParamsE)
        /*0044*/ 	.word	0x00000000
.L_29:


//--------------------- .nv.compat                --------------------------
	.section	.nv.compat,"",@"SHT_CUDA_COMPAT_INFO"
	.align	4
        /*0000*/ 	.byte	0x02, 0x09, 0x01, 0x00, 0x02, 0x02, 0x02, 0x00, 0x02, 0x05, 0x05, 0x00, 0x03, 0x07, 0x01, 0x01
        /*0010*/ 	.byte	0x02, 0x03, 0x01, 0x00, 0x02, 0x06, 0x01, 0x00, 0x04, 0x0b, 0x08, 0x00, 0x09, 0x00, 0x00, 0x00
        /*0020*/ 	.byte	0x00, 0x00, 0x00, 0x00


//--------------------- .nv.info._ZN7cutlass13device_kernelINS_4gemm6kernel13GemmUniversalIN4cute5tupleIJiiiiEEENS1_10collective13CollectiveMmaINS1_35MainloopSm100TmaUmmaWarpSpecializedILi8ELi2ELi4ENS5_IJNS4_1CILi1EEESB_SB_EEEEENS5_IJNSA_ILi128EEENSA_ILi64EEESE_EEENS_12float_e4m3_tENS5_IJlSB_lEEESH_SI_NS4_8TiledMMAINS4_8MMA_AtomIJNS4_10MMA_TraitsINS4_19SM100_MMA_F8F6F4_SSEJSH_SH_fSE_SF_NS4_17integral_constantINS4_4UMMA5MajorELSP_0EEESQ_NSN_INSO_7ScaleInELSR_0EEESS_EEEEEENS4_6LayoutISC_NS5_IJNSA_ILi0EEESW_SW_EEEEENS5_IJNS4_10UnderscoreESZ_SZ_EEEEENS4_13SM90_TMA_LOADENS4_14ComposedLayoutINS4_7SwizzleILi3ELi4ELi3EEENS4_18smem_ptr_flag_bitsILi8EEENSV_INS5_IJNSA_ILi8EEESE_EEENS5_IJSE_SB_EEEEEEEvNS4_8identityES12_S1C_vS1D_EENS_8epilogue10collective18CollectiveEpilogueINS1F_23Sm100TmaWarpSpecializedILi1ELi1ELi64ELb0ELb0EEEJSG_NS5_IJNSV_ISE_SB_EENSV_ISF_SB_EEEEESH_SI_SH_SI_NS1F_6fusion15FusionCallbacksIS1J_NS1N_17LinearCombinationISH_fSH_fLNS_15FloatRoundStyleE2EEESG_S1M_JEEENS4_5SM1004TMEM4LOAD26SM100_TMEM_LOAD_32dp32b64xES12_NS13_INS14_ILi2ELi4ELi3EEES17_NSV_INS5_IJS18_SF_EEENS5_IJSF_SB_EEEEEEENS4_39AutoVectorizingCopyWithAssumedAlignmentILi128EEENS4_14SM90_TMA_STOREES21_S23_S23_EEEvvEEEEvNT_6ParamsE --------------------------
	.section	.nv.info._ZN7cutlass13device_kernelINS_4gemm6kernel13GemmUniversalIN4cute5tupleIJiiiiEEENS1_10collective13CollectiveMmaINS1_35MainloopSm100TmaUmmaWarpSpecializedILi8ELi2ELi4ENS5_IJNS4_1CILi1EEESB_SB_EEEEENS5_IJNSA_ILi128EEENSA_ILi64EEESE_EEENS_12float_e4m3_tENS5_IJlSB_lEEESH_SI_NS4_8TiledMMAINS4_8MMA_AtomIJNS4_10MMA_TraitsINS4_19SM100_MMA_F8F6F4_SSEJSH_SH_fSE_SF_NS4_17integral_constantINS4_4UMMA5MajorELSP_0EEESQ_NSN_INSO_7ScaleInELSR_0EEESS_EEEEEENS4_6LayoutISC_NS5_IJNSA_ILi0EEESW_SW_EEEEENS5_IJNS4_10UnderscoreESZ_SZ_EEEEENS4_13SM90_TMA_LOADENS4_14ComposedLayoutINS4_7SwizzleILi3ELi4ELi3EEENS4_18smem_ptr_flag_bitsILi8EEENSV_INS5_IJNSA_ILi8EEESE_EEENS5_IJSE_SB_EEEEEEEvNS4_8identityES12_S1C_vS1D_EENS_8epilogue10collective18CollectiveEpilogueINS1F_23Sm100TmaWarpSpecializedILi1ELi1ELi64ELb0ELb0EEEJSG_NS5_IJNSV_ISE_SB_EENSV_ISF_SB_EEEEESH_SI_SH_SI_NS1F_6fusion15FusionCallbacksIS1J_NS1N_17LinearCombinationISH_fSH_fLNS_15FloatRoundStyleE2EEESG_S1M_JEEENS4_5SM1004TMEM4LOAD26SM100_TMEM_LOAD_32dp32b64xES12_NS13_INS14_ILi2ELi4ELi3EEES17_NSV_INS5_IJS18_SF_EEENS5_IJSF_SB_EEEEEEENS4_39AutoVectorizingCopyWithAssumedAlignmentILi128EEENS4_14SM90_TMA_STOREES21_S23_S23_EEEvvEEEEvNT_6ParamsE,"",@"SHT_CUDA_INFO"
	.sectionflags	@""
	.align	4


	//----- nvinfo : EIATTR_CUDA_API_VERSION
	.align		4
        /*0000*/ 	.byte	0x04, 0x37
        /*0002*/ 	.short	(.L_31 - .L_30)
.L_30:
        /*0004*/ 	.word	0x00000082


	//----- nvinfo : EIATTR_KPARAM_INFO
	.align		4
.L_31:
        /*0008*/ 	.byte	0x04, 0x17
        /*000a*/ 	.short	(.L_33 - .L_32)
.L_32:
        /*000c*/ 	.word	0x00000000
        /*0010*/ 	.short	0x0000
        /*0012*/ 	.short	0x0000
        /*0014*/ 	.byte	0x00, 0xf0, 0x01, 0x20


	//----- nvinfo : EIATTR_AT_ENTRY_FRAGMENTS
	.align		4
.L_33:
        /*0018*/ 	.byte	0x04, 0x4f
        /*001a*/ 	.short	(.L_35 - .L_34)


	//   ....[0]....
.L_34:
        /*001c*/ 	.word	0x00000006


	//----- nvinfo : EIATTR_RESERVED_SMEM_USED
	.align		4
.L_35:
        /*0020*/ 	.byte	0x01, 0x41
	.zero		2


	//----- nvinfo : EIATTR_SPARSE_MMA_MASK
	.align		4
        /*0024*/ 	.byte	0x03, 0x50
        /*0026*/ 	.short	0x0000


	//----- nvinfo : EIATTR_TCGEN05_1CTA_USED
	.align		4
        /*0028*/ 	.byte	0x01, 0x51
	.zero		2


	//----- nvinfo : EIATTR_MAXREG_COUNT
	.align		4
        /*002c*/ 	.byte	0x03, 0x1b
        /*002e*/ 	.short	0x00ff


	//----- nvinfo : EIATTR_NUM_BARRIERS
	.align		4
        /*0030*/ 	.byte	0x02, 0x4c
        /*0032*/ 	.byte	0x07
	.zero		1


	//----- nvinfo : EIATTR_EXTERNS
	.align		4
        /*0034*/ 	.byte	0x04, 0x0f
        /*0036*/ 	.short	(.L_37 - .L_36)


	//   ....[0]....
	.align		4
.L_36:
        /*0038*/ 	.word	index@(__assertfail)


	//----- nvinfo : EIATTR_MERCURY_ISA_VERSION
	.align		4
.L_37:
        /*003c*/ 	.byte	0x03, 0x5f
        /*003e*/ 	.short	0x0101


	//----- nvinfo : EIATTR_INT_WARP_WIDE_INSTR_OFFSETS
	.align		4
        /*0040*/ 	.byte	0x04, 0x31
        /*0042*/ 	.short	(.L_39 - .L_38)


	//   ....[0]....
.L_38:
        /*0044*/ 	.word	0x00001e00


	//   ....[1]....
        /*0048*/ 	.word	0x00003a90


	//   ....[2]....
        /*004c*/ 	.word	0x00003ab0


	//   ....[3]....
        /*0050*/ 	.word	0x00003ae0


	//   ....[4]....
        /*0054*/ 	.word	0x000044f0


	//   ....[5]....
        /*0058*/ 	.word	0x000045e0


	//----- nvinfo : EIATTR_COOP_GROUP_MASK_REGIDS
	.align		4
.L_39:
        /*005c*/ 	.byte	0x04, 0x29
        /*005e*/ 	.short	(.L_41 - .L_40)


	//   ....[0]....
.L_40:
        /*0060*/ 	.word	0xffffffff


	//   ....[1]....
        /*0064*/ 	.word	0xffffffff


	//   ....[2]....
        /*0068*/ 	.word	0xffffffff


	//   ....[3]....
        /*006c*/ 	.word	0xffffffff


	//   ....[4]....
        /*0070*/ 	.word	0xffffffff


	//   ....[5]....
        /*0074*/ 	.word	0xffffffff


	//   ....[6]....
        /*0078*/ 	.word	0xffffffff


	//   ....[7]....
        /*007c*/ 	.word	0xffffffff


	//   ....[8]....
        /*0080*/ 	.word	0xffffffff


	//   ....[9]....
        /*0084*/ 	.word	0xffffffff


	//   ....[10]....
        /*0088*/ 	.word	0xffffffff


	//   ....[11]....
        /*008c*/ 	.word	0xffffffff


	//   ....[12]....
        /*0090*/ 	.word	0xffffffff


	//----- nvinfo : EIATTR_COOP_GROUP_INSTR_OFFSETS
	.align		4
.L_41:
        /*0094*/ 	.byte	0x04, 0x28
        /*0096*/ 	.short	(.L_43 - .L_42)


	//   ....[0]....
.L_42:
        /*0098*/ 	.word	0x00000090


	//   ....[1]....
        /*009c*/ 	.word	0x000004d0


	//   ....[2]....
        /*00a0*/ 	.word	0x000006c0


	//   ....[3]....
        /*00a4*/ 	.word	0x00000800


	//   ....[4]....
        /*00a8*/ 	.word	0x00000900


	//   ....[5]....
        /*00ac*/ 	.word	0x00000a70


	//   ....[6]....
        /*00b0*/ 	.word	0x00000c10


	//   ....[7]....
        /*00b4*/ 	.word	0x00001ce0


	//   ....[8]....
        /*00b8*/ 	.word	0x00002d00


	//   ....[9]....
        /*00bc*/ 	.word	0x00002f10


	//   ....[10]....
        /*00c0*/ 	.word	0x00002f40


	//   ....[11]....
        /*00c4*/ 	.word	0x00003970


	//   ....[12]....
        /*00c8*/ 	.word	0x00003ba0


	//----- nvinfo : EIATTR_VRC_CTA_INIT_COUNT
	.align		4
.L_43:
        /*00cc*/ 	.byte	0x02, 0x4a
        /*00ce*/ 	.byte	0x80
	.zero		1


	//----- nvinfo : EIATTR_SYSCALL_OFFSETS
	.align		4
        /*00d0*/ 	.byte	0x04, 0x46
        /*00d2*/ 	.short	(.L_45 - .L_44)


	//   ....[0]....
.L_44:
        /*00d4*/ 	.word	0x00004fd0


	//   ....[1]....
        /*00d8*/ 	.word	0x00005110


	//   ....[2]....
        /*00dc*/ 	.word	0x000058b0


	//----- nvinfo : EIATTR_MBARRIER_INSTR_OFFSETS
	.align		4
.L_45:
        /*00e0*/ 	.byte	0x04, 0x39
        /*00e2*/ 	.short	(.L_47 - .L_46)


	//   ....[0]....
.L_46:
        /*00e4*/ 	.word	0x000005b0
        /*00e8*/ 	.word	0x000000ff
        /*00ec*/ 	.word	0x00000000
        /*00f0*/ 	.short	0x0100
        /*00f2*/ 	.byte	0x05
	.zero		1


	//   ....[1]....
        /*00f4*/ 	.word	0x000005c0
        /*00f8*/ 	.word	0x000000ff
        /*00fc*/ 	.word	0x00000040
        /*0100*/ 	.short	0x0100
        /*0102*/ 	.byte	0x05
	.zero		1


	//   ....[2]....
        /*0104*/ 	.word	0x000005d0
        /*0108*/ 	.word	0x000000ff
        /*010c*/ 	.word	0x00000008
        /*0110*/ 	.short	0x0100
        /*0112*/ 	.byte	0x05
	.zero		1


	//   ....[3]....
        /*0114*/ 	.word	0x000005e0
        /*0118*/ 	.word	0x000000ff
        /*011c*/ 	.word	0x00000048
        /*0120*/ 	.short	0x0100
        /*0122*/ 	.byte	0x05
	.zero		1


	//   ....[4]....
        /*0124*/ 	.word	0x000005f0
        /*0128*/ 	.word	0x000000ff
        /*012c*/ 	.word	0x00000010
        /*0130*/ 	.short	0x0100
        /*0132*/ 	.byte	0x05
	.zero		1


	//   ....[5]....
        /*0134*/ 	.word	0x00000600
        /*0138*/ 	.word	0x000000ff
        /*013c*/ 	.word	0x00000050
        /*0140*/ 	.short	0x0100
        /*0142*/ 	.byte	0x05
	.zero		1


	//   ....[6]....
        /*0144*/ 	.word	0x00000610
        /*0148*/ 	.word	0x000000ff
        /*014c*/ 	.word	0x00000018
        /*0150*/ 	.short	0x0100
        /*0152*/ 	.byte	0x05
	.zero		1


	//   ....[7]....
        /*0154*/ 	.word	0x00000620
        /*0158*/ 	.word	0x000000ff
        /*015c*/ 	.word	0x00000058
        /*0160*/ 	.short	0x0100
        /*0162*/ 	.byte	0x05
	.zero		1


	//   ....[8]....
        /*0164*/ 	.word	0x00000630
        /*0168*/ 	.word	0x000000ff
        /*016c*/ 	.word	0x00000020
        /*0170*/ 	.short	0x0100
        /*0172*/ 	.byte	0x05
	.zero		1


	//   ....[9]....
        /*0174*/ 	.word	0x00000640
        /*0178*/ 	.word	0x000000ff
        /*017c*/ 	.word	0x00000060
        /*0180*/ 	.short	0x0100
        /*0182*/ 	.byte	0x05
	.zero		1


	//   ....[10]....
        /*0184*/ 	.word	0x00000650
        /*0188*/ 	.word	0x000000ff
        /*018c*/ 	.word	0x00000028
        /*0190*/ 	.short	0x0100
        /*0192*/ 	.byte	0x05
	.zero		1


	//   ....[11]....
        /*0194*/ 	.word	0x00000660
        /*0198*/ 	.word	0x000000ff
        /*019c*/ 	.word	0x00000068
        /*01a0*/ 	.short	0x0100
        /*01a2*/ 	.byte	0x05
	.zero		1


	//   ....[12]....
        /*01a4*/ 	.word	0x00000670
        /*01a8*/ 	.word	0x000000ff
        /*01ac*/ 	.word	0x00000030
        /*01b0*/ 	.short	0x0100
        /*01b2*/ 	.byte	0x05
	.zero		1


	//   ....[13]....
        /*01b4*/ 	.word	0x00000680
        /*01b8*/ 	.word	0x000000ff
        /*01bc*/ 	.word	0x00000070
        /*01c0*/ 	.short	0x0100
        /*01c2*/ 	.byte	0x05
	.zero		1


	//   ....[14]....
        /*01c4*/ 	.word	0x00000690
        /*01c8*/ 	.word	0x000000ff
        /*01cc*/ 	.word	0x00000038
        /*01d0*/ 	.short	0x0100
        /*01d2*/ 	.byte	0x05
	.zero		1


	//   ....[15]....
        /*01d4*/ 	.word	0x000006a0
        /*01d8*/ 	.word	0x000000ff
        /*01dc*/ 	.word	0x00000078
        /*01e0*/ 	.short	0x0100
        /*01e2*/ 	.byte	0x05
	.zero		1


	//   ....[16]....
        /*01e4*/ 	.word	0x000007d0
        /*01e8*/ 	.word	0x000000ff
        /*01ec*/ 	.word	0x00000080
        /*01f0*/ 	.short	0x0100
        /*01f2*/ 	.byte	0x06
	.zero		1


	//   ....[17]....
        /*01f4*/ 	.word	0x000007e0
        /*01f8*/ 	.word	0x000000ff
        /*01fc*/ 	.word	0x00000088
        /*0200*/ 	.short	0x0100
        /*0202*/ 	.byte	0x06
	.zero		1


	//   ....[18]....
        /*0204*/ 	.word	0x000008d0
        /*0208*/ 	.word	0x000000ff
        /*020c*/ 	.word	0x00000090
        /*0210*/ 	.short	0x0100
        /*0212*/ 	.byte	0x05
	.zero		1


	//   ....[19]....
        /*0214*/ 	.word	0x000008e0
        /*0218*/ 	.word	0x000000ff
        /*021c*/ 	.word	0x00000098
        /*0220*/ 	.short	0x0100
        /*0222*/ 	.byte	0x05
	.zero		1


	//   ....[20]....
        /*0224*/ 	.word	0x00000a20
        /*0228*/ 	.word	0x000000ff
        /*022c*/ 	.word	0x000000a0
        /*0230*/ 	.short	0x0100
        /*0232*/ 	.byte	0x05
	.zero		1


	//   ....[21]....
        /*0234*/ 	.word	0x00000a30
        /*0238*/ 	.word	0x000000ff
        /*023c*/ 	.word	0x000000b0
        /*0240*/ 	.short	0x0100
        /*0242*/ 	.byte	0x05
	.zero		1


	//   ....[22]....
        /*0244*/ 	.word	0x00000a40
        /*0248*/ 	.word	0x000000ff
        /*024c*/ 	.word	0x000000a8
        /*0250*/ 	.short	0x0100
        /*0252*/ 	.byte	0x05
	.zero		1


	//   ....[23]....
        /*0254*/ 	.word	0x00000a50
        /*0258*/ 	.word	0x000000ff
        /*025c*/ 	.word	0x000000b8
        /*0260*/ 	.short	0x0100
        /*0262*/ 	.byte	0x05
	.zero		1


	//   ....[24]....
        /*0264*/ 	.word	0x00000b80
        /*0268*/ 	.word	0x000000ff
        /*026c*/ 	.word	0x000000c0
        /*0270*/ 	.short	0x0100
        /*0272*/ 	.byte	0x06
	.zero		1


	//   ....[25]....
        /*0274*/ 	.word	0x00000b90
        /*0278*/ 	.word	0x000000ff
        /*027c*/ 	.word	0x000000e0
        /*0280*/ 	.short	0x0100
        /*0282*/ 	.byte	0x06
	.zero		1


	//   ....[26]....
        /*0284*/ 	.word	0x00000ba0
        /*0288*/ 	.word	0x000000ff
        /*028c*/ 	.word	0x000000c8
        /*0290*/ 	.short	0x0100
        /*0292*/ 	.byte	0x06
	.zero		1


	//   ....[27]....
        /*0294*/ 	.word	0x00000bb0
        /*0298*/ 	.word	0x000000ff
        /*029c*/ 	.word	0x000000e8
        /*02a0*/ 	.short	0x0100
        /*02a2*/ 	.byte	0x06
	.zero		1


	//   ....[28]....
        /*02a4*/ 	.word	0x00000bc0
        /*02a8*/ 	.word	0x000000ff
        /*02ac*/ 	.word	0x000000d0
        /*02b0*/ 	.short	0x0100
        /*02b2*/ 	.byte	0x06
	.zero		1


	//   ....[29]....
        /*02b4*/ 	.word	0x00000bd0
        /*02b8*/ 	.word	0x000000ff
        /*02bc*/ 	.word	0x000000f0
        /*02c0*/ 	.short	0x0100
        /*02c2*/ 	.byte	0x06
	.zero		1


	//   ....[30]....
        /*02c4*/ 	.word	0x00000be0
        /*02c8*/ 	.word	0x000000ff
        /*02cc*/ 	.word	0x000000d8
        /*02d0*/ 	.short	0x0100
        /*02d2*/ 	.byte	0x06
	.zero		1


	//   ....[31]....
        /*02d4*/ 	.word	0x00000bf0
        /*02d8*/ 	.word	0x000000ff
        /*02dc*/ 	.word	0x000000f8
        /*02e0*/ 	.short	0x0100
        /*02e2*/ 	.byte	0x06
	.zero		1


	//   ....[32]....
        /*02e4*/ 	.word	0x00000ce0
        /*02e8*/ 	.word	0x000000ff
        /*02ec*/ 	.word	0x00000100
        /*02f0*/ 	.short	0x0100
        /*02f2*/ 	.byte	0x05
	.zero		1


	//   ....[33]....
        /*02f4*/ 	.word	0x00000cf0
        /*02f8*/ 	.word	0x000000ff
        /*02fc*/ 	.word	0x00000110
        /*0300*/ 	.short	0x0100
        /*0302*/ 	.byte	0x05
	.zero		1


	//   ....[34]....
        /*0304*/ 	.word	0x00000d00
        /*0308*/ 	.word	0x000000ff
        /*030c*/ 	.word	0x00000108
        /*0310*/ 	.short	0x0100
        /*0312*/ 	.byte	0x05
	.zero		1


	//   ....[35]....
        /*0314*/ 	.word	0x00000d10
        /*0318*/ 	.word	0x000000ff
        /*031c*/ 	.word	0x00000118
        /*0320*/ 	.short	0x0100
        /*0322*/ 	.byte	0x05
	.zero		1


	//   ....[36]....
        /*0324*/ 	.word	0x000015e0
        /*0328*/ 	.word	0x00000003
        /*032c*/ 	.word	0x00000110
        /*0330*/ 	.short	0x010a
        /*0332*/ 	.byte	0xff
	.zero		1


	//   ....[37]....
        /*0334*/ 	.word	0x00001610
        /*0338*/ 	.word	0x00000003
        /*033c*/ 	.word	0x00000100
        /*0340*/ 	.short	0x0101
        /*0342*/ 	.byte	0xff
	.zero		1


	//   ....[38]....
        /*0344*/ 	.word	0x000016e0
        /*0348*/ 	.word	0x000000ff
        /*034c*/ 	.word	0x00000040
        /*0350*/ 	.short	0x010a
        /*0352*/ 	.byte	0x08
	.zero		1


	//   ....[39]....
        /*0354*/ 	.word	0x00001780
        /*0358*/ 	.word	0x000000ff
        /*035c*/ 	.word	0x00000040
        /*0360*/ 	.short	0x010a
        /*0362*/ 	.byte	0x21
	.zero		1


	//   ....[40]....
        /*0364*/ 	.word	0x000018d0
        /*0368*/ 	.word	0x000000ff
        /*036c*/ 	.word	0x00000040
        /*0370*/ 	.short	0x010a
        /*0372*/ 	.byte	0x08
	.zero		1


	//   ....[41]....
        /*0374*/ 	.word	0x000019e0
        /*0378*/ 	.word	0x000000ff
        /*037c*/ 	.word	0x00000098
        /*0380*/ 	.short	0x0101
        /*0382*/ 	.byte	0x04
	.zero		1


	//   ....[42]....
        /*0384*/ 	.word	0x00001a00
        /*0388*/ 	.word	0x000000ff
        /*038c*/ 	.word	0x00000040
        /*0390*/ 	.short	0x010a
        /*0392*/ 	.byte	0x08
	.zero		1


	//   ....[43]....
        /*0394*/ 	.word	0x00001a80
        /*0398*/ 	.word	0x000000ff
        /*039c*/ 	.word	0x00000040
        /*03a0*/ 	.short	0x010a
        /*03a2*/ 	.byte	0x11
	.zero		1


	//   ....[44]....
        /*03a4*/ 	.word	0x00001bd0
        /*03a8*/ 	.word	0x000000ff
        /*03ac*/ 	.word	0x00000040
        /*03b0*/ 	.short	0x010a
        /*03b2*/ 	.byte	0x08
	.zero		1


	//   ....[45]....
        /*03b4*/ 	.word	0x00001d10
        /*03b8*/ 	.word	0x00000002
        /*03bc*/ 	.word	0x000000a0
        /*03c0*/ 	.short	0x010a
        /*03c2*/ 	.byte	0xff
	.zero		1


	//   ....[46]....
        /*03c4*/ 	.word	0x00001dd0
        /*03c8*/ 	.word	0x00000002
        /*03cc*/ 	.word	0x00000000
        /*03d0*/ 	.short	0x0101
        /*03d2*/ 	.byte	0xff
	.zero		1


	//   ....[47]....
        /*03d4*/ 	.word	0x00002330
        /*03d8*/ 	.word	0x000000ff
        /*03dc*/ 	.word	0x00000000
        /*03e0*/ 	.short	0x010a
        /*03e2*/ 	.byte	0x05
	.zero		1


	//   ....[48]....
        /*03e4*/ 	.word	0x000023c0
        /*03e8*/ 	.word	0x000000ff
        /*03ec*/ 	.word	0x00000000
        /*03f0*/ 	.short	0x010a
        /*03f2*/ 	.byte	0x05
	.zero		1


	//   ....[49]....
        /*03f4*/ 	.word	0x00002450
        /*03f8*/ 	.word	0x000000ff
        /*03fc*/ 	.word	0x00000000
        /*0400*/ 	.short	0x010a
        /*0402*/ 	.byte	0x05
	.zero		1


	//   ....[50]....
        /*0404*/ 	.word	0x000024e0
        /*0408*/ 	.word	0x000000ff
        /*040c*/ 	.word	0x00000000
        /*0410*/ 	.short	0x010a
        /*0412*/ 	.byte	0x05
	.zero		1


	//   ....[51]....
        /*0414*/ 	.word	0x00002570
        /*0418*/ 	.word	0x000000ff
        /*041c*/ 	.word	0x00000000
        /*0420*/ 	.short	0x010a
        /*0422*/ 	.byte	0x05
	.zero		1


	//   ....[52]....
        /*0424*/ 	.word	0x00002600
        /*0428*/ 	.word	0x000000ff
        /*042c*/ 	.word	0x00000000
        /*0430*/ 	.short	0x010a
        /*0432*/ 	.byte	0x05
	.zero		1


	//   ....[53]....
        /*0434*/ 	.word	0x00002690
        /*0438*/ 	.word	0x000000ff
        /*043c*/ 	.word	0x00000000
        /*0440*/ 	.short	0x010a
        /*0442*/ 	.byte	0x05
	.zero		1


	//   ....[54]....
        /*0444*/ 	.word	0x00002730
        /*0448*/ 	.word	0x00000000
        /*044c*/ 	.word	0x00000000
        /*0450*/ 	.short	0x010a
        /*0452*/ 	.byte	0xff
	.zero		1


	//   ....[55]....
        /*0454*/ 	.word	0x00002850
        /*0458*/ 	.word	0x00000000
        /*045c*/ 	.word	0x00000100
        /*0460*/ 	.short	0x010a
        /*0462*/ 	.byte	0xff
	.zero		1


	//   ....[56]....
        /*0464*/ 	.word	0x000028b0
        /*0468*/ 	.word	0x00000004
        /*046c*/ 	.word	0x00000000
        /*0470*/ 	.short	0x0101
        /*0472*/ 	.byte	0xff
	.zero		1


	//   ....[57]....
        /*0474*/ 	.word	0x000028d0
        /*0478*/ 	.word	0x000000ff
        /*047c*/ 	.word	0x000000b0
        /*0480*/ 	.short	0x010a
        /*0482*/ 	.byte	0x05
	.zero		1


	//   ....[58]....
        /*0484*/ 	.word	0x000029f0
        /*0488*/ 	.word	0x00000000
        /*048c*/ 	.word	0x000000a0
        /*0490*/ 	.short	0x010a
        /*0492*/ 	.byte	0xff
	.zero		1


	//   ....[59]....
        /*0494*/ 	.word	0x00002b00
        /*0498*/ 	.word	0x00000000
        /*049c*/ 	.word	0x00000000
        /*04a0*/ 	.short	0x0101
        /*04a2*/ 	.byte	0xff
	.zero		1


	//   ....[60]....
        /*04a4*/ 	.word	0x00002b90
        /*04a8*/ 	.word	0x000000ff
        /*04ac*/ 	.word	0x000000b0
        /*04b0*/ 	.short	0x0106
        /*04b2*/ 	.byte	0x05
	.zero		1


	//   ....[61]....
        /*04b4*/ 	.word	0x00002bb0
        /*04b8*/ 	.word	0x000000ff
        /*04bc*/ 	.word	0x000000b0
        /*04c0*/ 	.short	0x010a
        /*04c2*/ 	.byte	0x05
	.zero		1


	//   ....[62]....
        /*04c4*/ 	.word	0x00002c40
        /*04c8*/ 	.word	0x000000ff
        /*04cc*/ 	.word	0x000000b0
        /*04d0*/ 	.short	0x0106
        /*04d2*/ 	.byte	0x04
	.zero		1


	//   ....[63]....
        /*04d4*/ 	.word	0x00002c80
        /*04d8*/ 	.word	0x00000000
        /*04dc*/ 	.word	0x000000b0
        /*04e0*/ 	.short	0x010a
        /*04e2*/ 	.byte	0xff
	.zero		1


	//   ....[64]....
        /*04e4*/ 	.word	0x000031c0
        /*04e8*/ 	.word	0x00000000
        /*04ec*/ 	.word	0x000000a0
        /*04f0*/ 	.short	0x010a
        /*04f2*/ 	.byte	0xff
	.zero		1


	//   ....[65]....
        /*04f4*/ 	.word	0x000032d0
        /*04f8*/ 	.word	0x00000003
        /*04fc*/ 	.word	0x00000000
        /*0500*/ 	.short	0x0101
        /*0502*/ 	.byte	0xff
	.zero		1


	//   ....[66]....
        /*0504*/ 	.word	0x000032e0
        /*0508*/ 	.word	0x000000ff
        /*050c*/ 	.word	0x00000000
        /*0510*/ 	.short	0x010a
        /*0512*/ 	.byte	0x06
	.zero		1


	//   ....[67]....
        /*0514*/ 	.word	0x00003300
        /*0518*/ 	.word	0x000000ff
        /*051c*/ 	.word	0x000000e0
        /*0520*/ 	.short	0x010a
        /*0522*/ 	.byte	0x07
	.zero		1


	//   ....[68]....
        /*0524*/ 	.word	0x000033d0
        /*0528*/ 	.word	0x000000ff
        /*052c*/ 	.word	0x00000000
        /*0530*/ 	.short	0x010a
        /*0532*/ 	.byte	0x06
	.zero		1


	//   ....[69]....
        /*0534*/ 	.word	0x00003500
        /*0538*/ 	.word	0x000000ff
        /*053c*/ 	.word	0x00000000
        /*0540*/ 	.short	0x010a
        /*0542*/ 	.byte	0x1a
	.zero		1


	//   ....[70]....
        /*0544*/ 	.word	0x000037a0
        /*0548*/ 	.word	0x000000ff
        /*054c*/ 	.word	0x00000000
        /*0550*/ 	.short	0x010a
        /*0552*/ 	.byte	0x06
	.zero		1


	//   ....[71]....
        /*0554*/ 	.word	0x00003830
        /*0558*/ 	.word	0x000000ff
        /*055c*/ 	.word	0x00000000
        /*0560*/ 	.short	0x010a
        /*0562*/ 	.byte	0x06
	.zero		1


	//   ....[72]....
        /*0564*/ 	.word	0x000038c0
        /*0568*/ 	.word	0x000000ff
        /*056c*/ 	.word	0x00000000
        /*0570*/ 	.short	0x010a
        /*0572*/ 	.byte	0x06
	.zero		1


	//   ....[73]....
        /*0574*/ 	.word	0x00003950
        /*0578*/ 	.word	0x000000ff
        /*057c*/ 	.word	0x00000000
        /*0580*/ 	.short	0x010a
        /*0582*/ 	.byte	0x07
	.zero		1


	//   ....[74]....
        /*0584*/ 	.word	0x00003d90
        /*0588*/ 	.word	0x00000000
        /*058c*/ 	.word	0x000000a0
        /*0590*/ 	.short	0x010a
        /*0592*/ 	.byte	0xff
	.zero		1


	//   ....[75]....
        /*0594*/ 	.word	0x00003e80
        /*0598*/ 	.word	0x00000000
        /*059c*/ 	.word	0x00000000
        /*05a0*/ 	.short	0x0101
        /*05a2*/ 	.byte	0xff
	.zero		1


	//   ....[76]....
        /*05a4*/ 	.word	0x000041a0
        /*05a8*/ 	.word	0x000000ff
        /*05ac*/ 	.word	0x00000098
        /*05b0*/ 	.short	0x010a
        /*05b2*/ 	.byte	0x06
	.zero		1


	//   ....[77]....
        /*05b4*/ 	.word	0x00004320
        /*05b8*/ 	.word	0x000000ff
        /*05bc*/ 	.word	0x00000088
        /*05c0*/ 	.short	0x010a
        /*05c2*/ 	.byte	0x06
	.zero		1


	//   ....[78]....
        /*05c4*/ 	.word	0x00004650
        /*05c8*/ 	.word	0x000000ff
        /*05cc*/ 	.word	0x00000080
        /*05d0*/ 	.short	0x010b
        /*05d2*/ 	.byte	0x06
	.zero		1


	//   ....[79]....
        /*05d4*/ 	.word	0x00004670
        /*05d8*/ 	.word	0x000000ff
        /*05dc*/ 	.word	0x00000000
        /*05e0*/ 	.short	0x0101
        /*05e2*/ 	.byte	0x25
	.zero		1


	//   ....[80]....
        /*05e4*/ 	.word	0x000046b0
        /*05e8*/ 	.word	0x00000000
        /*05ec*/ 	.word	0x00000088
        /*05f0*/ 	.short	0x010a
        /*05f2*/ 	.byte	0xff
	.zero		1


	//   ....[81]....
        /*05f4*/ 	.word	0x000049e0
        /*05f8*/ 	.word	0x00000000
        /*05fc*/ 	.word	0x000000a0
        /*0600*/ 	.short	0x010a
        /*0602*/ 	.byte	0xff
	.zero		1


	//   ....[82]....
        /*0604*/ 	.word	0x00004af0
        /*0608*/ 	.word	0x00000000
        /*060c*/ 	.word	0x00000000
        /*0610*/ 	.short	0x0101
        /*0612*/ 	.byte	0xff
	.zero		1


	//   ....[83]....
        /*0614*/ 	.word	0x00005490
        /*0618*/ 	.word	0x000000ff
        /*061c*/ 	.word	0x00000080
        /*0620*/ 	.short	0x010a
        /*0622*/ 	.byte	0x2b
	.zero		1


	//   ....[84]....
        /*0624*/ 	.word	0x000054a0
        /*0628*/ 	.word	0x0000009c
        /*062c*/ 	.word	0x000000c0
        /*0630*/ 	.short	0x010a
        /*0632*/ 	.byte	0xff
	.zero		1


	//   ....[85]....
        /*0634*/ 	.word	0x00005630
        /*0638*/ 	.word	0x000000ff
        /*063c*/ 	.word	0x00000080
        /*0640*/ 	.short	0x010a
        /*0642*/ 	.byte	0x2b
	.zero		1


	//   ....[86]....
        /*0644*/ 	.word	0x00005730
        /*0648*/ 	.word	0x000000ff
        /*064c*/ 	.word	0x00000000
        /*0650*/ 	.short	0x0101
        /*0652*/ 	.byte	0x04
	.zero		1


	//   ....[87]....
        /*0654*/ 	.word	0x00005790
        /*0658*/ 	.word	0x0000009c
        /*065c*/ 	.word	0x000000c0
        /*0660*/ 	.short	0x010a
        /*0662*/ 	.byte	0xff
	.zero		1


	//   ....[88]....
        /*0664*/ 	.word	0x00005b50
        /*0668*/ 	.word	0x000000ff
        /*066c*/ 	.word	0x00000000
        /*0670*/ 	.short	0x0101
        /*0672*/ 	.byte	0x05
	.zero		1


	//   ....[89]....
        /*0674*/ 	.word	0x00006c00
        /*0678*/ 	.word	0x00000003
        /*067c*/ 	.word	0x00000110
        /*0680*/ 	.short	0x010a
        /*0682*/ 	.byte	0xff
	.zero		1


	//   ....[90]....
        /*0684*/ 	.word	0x00006c60
        /*0688*/ 	.word	0x00000002
        /*068c*/ 	.word	0x00000040
        /*0690*/ 	.short	0x010a
        /*0692*/ 	.byte	0xff
	.zero		1


	//   ....[91]....
        /*0694*/ 	.word	0x00006cc0
        /*0698*/ 	.word	0x00000002
        /*069c*/ 	.word	0x00000040
        /*06a0*/ 	.short	0x010a
        /*06a2*/ 	.byte	0xff
	.zero		1


	//   ....[92]....
        /*06a4*/ 	.word	0x00006d10
        /*06a8*/ 	.word	0x00000002
        /*06ac*/ 	.word	0x000000a0
        /*06b0*/ 	.short	0x010a
        /*06b2*/ 	.byte	0xff
	.zero		1


	//   ....[93]....
        /*06b4*/ 	.word	0x00006d70
        /*06b8*/ 	.word	0x00000000
        /*06bc*/ 	.word	0x00000000
        /*06c0*/ 	.short	0x010a
        /*06c2*/ 	.byte	0xff
	.zero		1


	//   ....[94]....
        /*06c4*/ 	.word	0x00006dd0
        /*06c8*/ 	.word	0x00000000
        /*06cc*/ 	.word	0x00000000
        /*06d0*/ 	.short	0x010a
        /*06d2*/ 	.byte	0xff
	.zero		1


	//   ....[95]....
        /*06d4*/ 	.word	0x00006e30
        /*06d8*/ 	.word	0x00000000
        /*06dc*/ 	.word	0x00000000
        /*06e0*/ 	.short	0x010a
        /*06e2*/ 	.byte	0xff
	.zero		1


	//   ....[96]....
        /*06e4*/ 	.word	0x00006e90
        /*06e8*/ 	.word	0x00000000
        /*06ec*/ 	.word	0x00000000
        /*06f0*/ 	.short	0x010a
        /*06f2*/ 	.byte	0xff
	.zero		1


	//   ....[97]....
        /*06f4*/ 	.word	0x00006ef0
        /*06f8*/ 	.word	0x00000000
        /*06fc*/ 	.word	0x00000000
        /*0700*/ 	.short	0x010a
        /*0702*/ 	.byte	0xff
	.zero		1


	//   ....[98]....
        /*0704*/ 	.word	0x00006f50
        /*0708*/ 	.word	0x00000000
        /*070c*/ 	.word	0x00000000
        /*0710*/ 	.short	0x010a
        /*0712*/ 	.byte	0xff
	.zero		1


	//   ....[99]....
        /*0714*/ 	.word	0x00006fb0
        /*0718*/ 	.word	0x00000000
        /*071c*/ 	.word	0x00000000
        /*0720*/ 	.short	0x010a
        /*0722*/ 	.byte	0xff
	.zero		1


	//   ....[100]....
        /*0724*/ 	.word	0x00007000
        /*0728*/ 	.word	0x00000000
        /*072c*/ 	.word	0x00000100
        /*0730*/ 	.short	0x010a
        /*0732*/ 	.byte	0xff
	.zero		1


	//   ....[101]....
        /*0734*/ 	.word	0x00007060
        /*0738*/ 	.word	0x00000000
        /*073c*/ 	.word	0x000000b0
        /*0740*/ 	.short	0x010a
        /*0742*/ 	.byte	0xff
	.zero		1


	//   ....[102]....
        /*0744*/ 	.word	0x000070b0
        /*0748*/ 	.word	0x00000000
        /*074c*/ 	.word	0x000000a0
        /*0750*/ 	.short	0x010a
        /*0752*/ 	.byte	0xff
	.zero		1


	//   ....[103]....
        /*0754*/ 	.word	0x00007110
        /*0758*/ 	.word	0x00000000
        /*075c*/ 	.word	0x000000b0
        /*0760*/ 	.short	0x010a
        /*0762*/ 	.byte	0xff
	.zero		1


	//   ....[104]....
        /*0764*/ 	.word	0x00007160
        /*0768*/ 	.word	0x00000000
        /*076c*/ 	.word	0x000000a0
        /*0770*/ 	.short	0x010a
        /*0772*/ 	.byte	0xff
	.zero		1


	//   ....[105]....
        /*0774*/ 	.word	0x000071c0
        /*0778*/ 	.word	0x00000003
        /*077c*/ 	.word	0x000000e0
        /*0780*/ 	.short	0x010a
        /*0782*/ 	.byte	0xff
	.zero		1


	//   ....[106]....
        /*0784*/ 	.word	0x00007220
        /*0788*/ 	.word	0x00000000
        /*078c*/ 	.word	0x00000000
        /*0790*/ 	.short	0x010a
        /*0792*/ 	.byte	0xff
	.zero		1


	//   ....[107]....
        /*0794*/ 	.word	0x00007280
        /*0798*/ 	.word	0x00000000
        /*079c*/ 	.word	0x00000000
        /*07a0*/ 	.short	0x010a
        /*07a2*/ 	.byte	0xff
	.zero		1


	//   ....[108]....
        /*07a4*/ 	.word	0x000072e0
        /*07a8*/ 	.word	0x00000000
        /*07ac*/ 	.word	0x00000000
        /*07b0*/ 	.short	0x010a
        /*07b2*/ 	.byte	0xff
	.zero		1


	//   ....[109]....
        /*07b4*/ 	.word	0x00007340
        /*07b8*/ 	.word	0x00000000
        /*07bc*/ 	.word	0x00000000
        /*07c0*/ 	.short	0x010a
        /*07c2*/ 	.byte	0xff
	.zero		1


	//   ....[110]....
        /*07c4*/ 	.word	0x000073a0
        /*07c8*/ 	.word	0x00000000
        /*07cc*/ 	.word	0x00000000
        /*07d0*/ 	.short	0x010a
        /*07d2*/ 	.byte	0xff
	.zero		1


	//   ....[111]....
        /*07d4*/ 	.word	0x000073f0
        /*07d8*/ 	.word	0x00000000
        /*07dc*/ 	.word	0x000000a0
        /*07e0*/ 	.short	0x010a
        /*07e2*/ 	.byte	0xff
	.zero		1


	//   ....[112]....
        /*07e4*/ 	.word	0x00007450
        /*07e8*/ 	.word	0x00000000
        /*07ec*/ 	.word	0x00000098
        /*07f0*/ 	.short	0x010a
        /*07f2*/ 	.byte	0xff
	.zero		1


	//   ....[113]....
        /*07f4*/ 	.word	0x000074b0
        /*07f8*/ 	.word	0x00000003
        /*07fc*/ 	.word	0x00000088
        /*0800*/ 	.short	0x010a
        /*0802*/ 	.byte	0xff
	.zero		1


	//   ....[114]....
        /*0804*/ 	.word	0x00007500
        /*0808*/ 	.word	0x00000000
        /*080c*/ 	.word	0x000000a0
        /*0810*/ 	.short	0x010a
        /*0812*/ 	.byte	0xff
	.zero		1


	//   ....[115]....
        /*0814*/ 	.word	0x00007560
        /*0818*/ 	.word	0x00000000
        /*081c*/ 	.word	0x00000080
        /*0820*/ 	.short	0x010a
        /*0822*/ 	.byte	0xff
	.zero		1


	//   ....[116]....
        /*0824*/ 	.word	0x000075b0
        /*0828*/ 	.word	0x0000009c
        /*082c*/ 	.word	0x000000c0
        /*0830*/ 	.short	0x010a
        /*0832*/ 	.byte	0xff
	.zero		1


	//----- nvinfo : EIATTR_NUM_MBARRIERS
	.align		4
.L_47:
        /*0834*/ 	.byte	0x03, 0x38
        /*0836*/ 	.short	0x0024


	//----- nvinfo : EIATTR_EXIT_INSTR_OFFSETS
	.align		4
        /*0838*/ 	.byte	0x04, 0x1c
        /*083a*/ 	.short	(.L_49 - .L_48)


	//   ....[0]....
.L_48:
        /*083c*/ 	.word	0x00002760


	//   ....[1]....
        /*0840*/ 	.word	0x00002c50


	//   ....[2]....
        /*0844*/ 	.word	0x00002cb0


	//   ....[3]....
        /*0848*/ 	.word	0x00003bb0


	//   ....[4]....
        /*084c*/ 	.word	0x000046e0


	//   ....[5]....
        /*0850*/ 	.word	0x00004720


	//   ....[6]....
        /*0854*/ 	.word	0x00006bf0


	//----- nvinfo : EIATTR_MAX_THREADS
	.align		4
.L_49:
        /*0858*/ 	.byte	0x04, 0x05
        /*085a*/ 	.short	(.L_51 - .L_50)
.L_50:
        /*085c*/ 	.word	0x00000100
        /*0860*/ 	.word	0x00000001
        /*0864*/ 	.word	0x00000001


	//----- nvinfo : EIATTR_CRS_STACK_SIZE
	.align		4
.L_51:
        /*0868*/ 	.byte	0x04, 0x1e
        /*086a*/ 	.short	(.L_53 - .L_52)
.L_52:
        /*086c*/ 	.word	0x00000000


	//----- nvinfo : EIATTR_CBANK_PARAM_SIZE
	.align		4
.L_53:
        /*0870*/ 	.byte	0x03, 0x19
        /*0872*/ 	.short	0x0800


	//----- nvinfo : EIATTR_PARAM_CBANK
	.align		4
        /*0874*/ 	.byte	0x04, 0x0a
        /*0876*/ 	.short	(.L_55 - .L_54)
	.align		4
.L_54:
        /*0878*/ 	.word	index@(.nv.constant0._ZN7cutlass13device_kernelINS_4gemm6kernel13GemmUniversalIN4cute5tupleIJiiiiEEENS1_10collective13CollectiveMmaINS1_35MainloopSm100TmaUmmaWarpSpecializedILi8ELi2ELi4ENS5_IJNS4_1CILi1EEESB_SB_EEEEENS5_IJNSA_ILi128EEENSA_ILi64EEESE_EEENS_12float_e4m3_tENS5_IJlSB_lEEESH_SI_NS4_8TiledMMAINS4_8MMA_AtomIJNS4_10MMA_TraitsINS4_19SM100_MMA_F8F6F4_SSEJSH_SH_fSE_SF_NS4_17integral_constantINS4_4UMMA5MajorELSP_0EEESQ_NSN_INSO_7ScaleInELSR_0EEESS_EEEEEENS4_6LayoutISC_NS5_IJNSA_ILi0EEESW_SW_EEEEENS5_IJNS4_10UnderscoreESZ_SZ_EEEEENS4_13SM90_TMA_LOADENS4_14ComposedLayoutINS4_7SwizzleILi3ELi4ELi3EEENS4_18smem_ptr_flag_bitsILi8EEENSV_INS5_IJNSA_ILi8EEESE_EEENS5_IJSE_SB_EEEEEEEvNS4_8identityES12_S1C_vS1D_EENS_8epilogue10collective18CollectiveEpilogueINS1F_23Sm100TmaWarpSpecializedILi1ELi1ELi64ELb0ELb0EEEJSG_NS5_IJNSV_ISE_SB_EENSV_ISF_SB_EEEEESH_SI_SH_SI_NS1F_6fusion15FusionCallbacksIS1J_NS1N_17LinearCombinationISH_fSH_fLNS_15FloatRoundStyleE2EEESG_S1M_JEEENS4_5SM1004TMEM4LOAD26SM100_TMEM_LOAD_32dp32b64xES12_NS13_INS14_ILi2ELi4ELi3EEES17_NSV_INS5_IJS18_SF_EEENS5_IJSF_SB_EEEEEEENS4_39AutoVectorizingCopyWithAssumedAlignmentILi128EEENS4_14SM90_TMA_STOREES21_S23_S23_EEEvvEEEEvNT_6ParamsE)
        /*087c*/ 	.short	0x0380
        /*087e*/ 	.short	0x0800


	//----- nvinfo : EIATTR_SW_WAR
	.align		4
.L_55:
        /*0880*/ 	.byte	0x04, 0x36
        /*0882*/ 	.short	(.L_57 - .L_56)
.L_56:
        /*0884*/ 	.word	0x00000008
.L_57:


//--------------------- .nv.callgraph             --------------------------
	.section	.nv.callgraph,"",@"SHT_CUDA_CALLGRAPH"
	.align	4
	.sectionentsize	8
	.align		4
        /*0000*/ 	.word	0x00000000
	.align		4
        /*0004*/ 	.word	0xffffffff
	.align		4
        /*0008*/ 	.word	index@(_ZN7cutlass13device_kernelINS_4gemm6kernel13GemmUniversalIN4cute5tupleIJiiiiEEENS1_10collective13CollectiveMmaINS1_35MainloopSm100TmaUmmaWarpSpecializedILi8ELi2ELi4ENS5_IJNS4_1CILi1EEESB_SB_EEEEENS5_IJNSA_ILi128EEENSA_ILi64EEESE_EEENS_12float_e4m3_tENS5_IJlSB_lEEESH_SI_NS4_8TiledMMAINS4_8MMA_AtomIJNS4_10MMA_TraitsINS4_19SM100_MMA_F8F6F4_SSEJSH_SH_fSE_SF_NS4_17integral_constantINS4_4UMMA5MajorELSP_0EEESQ_NSN_INSO_7ScaleInELSR_0EEESS_EEEEEENS4_6LayoutISC_NS5_IJNSA_ILi0EEESW_SW_EEEEENS5_IJNS4_10UnderscoreESZ_SZ_EEEEENS4_13SM90_TMA_LOADENS4_14ComposedLayoutINS4_7SwizzleILi3ELi4ELi3EEENS4_18smem_ptr_flag_bitsILi8EEENSV_INS5_IJNSA_ILi8EEESE_EEENS5_IJSE_SB_EEEEEEEvNS4_8identityES12_S1C_vS1D_EENS_8epilogue10collective18CollectiveEpilogueINS1F_23Sm100TmaWarpSpecializedILi1ELi1ELi64ELb0ELb0EEEJSG_NS5_IJNSV_ISE_SB_EENSV_ISF_SB_EEEEESH_SI_SH_SI_NS1F_6fusion15FusionCallbacksIS1J_NS1N_17LinearCombinationISH_fSH_fLNS_15FloatRoundStyleE2EEESG_S1M_JEEENS4_5SM1004TMEM4LOAD26SM100_TMEM_LOAD_32dp32b64xES12_NS13_INS14_ILi2ELi4ELi3EEES17_NSV_INS5_IJS18_SF_EEENS5_IJSF_SB_EEEEEEENS4_39AutoVectorizingCopyWithAssumedAlignmentILi128EEENS4_14SM90_TMA_STOREES21_S23_S23_EEEvvEEEEvNT_6ParamsE)
	.align		4
        /*000c*/ 	.word	index@(__assertfail)
	.align		4
        /*0010*/ 	.word	0x00000000
	.align		4
        /*0014*/ 	.word	0xfffffffe
	.align		4
        /*0018*/ 	.word	0x00000000
	.align		4
        /*001c*/ 	.word	0xfffffffd
	.align		4
        /*0020*/ 	.word	0x00000000
	.align		4
        /*0024*/ 	.word	0xfffffffc


//--------------------- .nv.constant4             --------------------------
	.section	.nv.constant4,"a",@progbits
	.align	8
	.align		8
.nv.constant4:
        /*0000*/ 	.dword	__assertfail
	.align		8
        /*0008*/ 	.dword	__unnamed_1
	.align		8
        /*0010*/ 	.dword	__unnamed_2
	.align		8
        /*0018*/ 	.dword	_ZN40_INTERNAL_e798a988_4_k_cu_848d5467_343734cuda3std3__45__cpo5beginE
	.align		8
        /*0020*/ 	.dword	_ZN40_INTERNAL_e798a988_4_k_cu_848d5467_343734cuda3std3__45__cpo3endE
	.align		8
        /*0028*/ 	.dword	_ZN40_INTERNAL_e798a988_4_k_cu_848d5467_343734cuda3std3__45__cpo6cbeginE
	.align		8
        /*0030*/ 	.dword	_ZN40_INTERNAL_e798a988_4_k_cu_848d5467_343734cuda3std3__45__cpo4cendE
	.align		8
        /*0038*/ 	.dword	_ZN40_INTERNAL_e798a988_4_k_cu_848d5467_343734cuda3std3__442_GLOBAL__N__e798a988_4_k_cu_848d5467_343736ignoreE
	.align		8
        /*0040*/ 	.dword	_ZN40_INTERNAL_e798a988_4_k_cu_848d5467_343734cuda3std3__419piecewise_constructE
	.align		8
        /*0048*/ 	.dword	_ZN40_INTERNAL_e798a988_4_k_cu_848d5467_343734cuda3std3__48in_placeE
	.align		8
        /*0050*/ 	.dword	_ZN40_INTERNAL_e798a988_4_k_cu_848d5467_343734cuda3std6ranges3__45__cpo4swapE
	.align		8
        /*0058*/ 	.dword	_ZN40_INTERNAL_e798a988_4_k_cu_848d5467_343734cuda3std6ranges3__45__cpo9iter_moveE
	.align		8
        /*0060*/ 	.dword	_ZN40_INTERNAL_e798a988_4_k_cu_848d5467_343734cute7productE
	.align		8
        /*0068*/ 	.dword	_ZN40_INTERNAL_e798a988_4_k_cu_848d5467_343734cute1_E
	.align		8
        /*0070*/ 	.dword	$str$25
	.align		8
        /*0078*/ 	.dword	$str$26
	.align		8
        /*0080*/ 	.dword	$str$27
	.align		8
        /*0088*/ 	.dword	$str$28


//--------------------- .text._ZN7cutlass13device_kernelINS_4gemm6kernel13GemmUniversalIN4cute5tupleIJiiiiEEENS1_10collective13CollectiveMmaINS1_35MainloopSm100TmaUmmaWarpSpecializedILi8ELi2ELi4ENS5_IJNS4_1CILi1EEESB_SB_EEEEENS5_IJNSA_ILi128EEENSA_ILi64EEESE_EEENS_12float_e4m3_tENS5_IJlSB_lEEESH_SI_NS4_8TiledMMAINS4_8MMA_AtomIJNS4_10MMA_TraitsINS4_19SM100_MMA_F8F6F4_SSEJSH_SH_fSE_SF_NS4_17integral_constantINS4_4UMMA5MajorELSP_0EEESQ_NSN_INSO_7ScaleInELSR_0EEESS_EEEEEENS4_6LayoutISC_NS5_IJNSA_ILi0EEESW_SW_EEEEENS5_IJNS4_10UnderscoreESZ_SZ_EEEEENS4_13SM90_TMA_LOADENS4_14ComposedLayoutINS4_7SwizzleILi3ELi4ELi3EEENS4_18smem_ptr_flag_bitsILi8EEENSV_INS5_IJNSA_ILi8EEESE_EEENS5_IJSE_SB_EEEEEEEvNS4_8identityES12_S1C_vS1D_EENS_8epilogue10collective18CollectiveEpilogueINS1F_23Sm100TmaWarpSpecializedILi1ELi1ELi64ELb0ELb0EEEJSG_NS5_IJNSV_ISE_SB_EENSV_ISF_SB_EEEEESH_SI_SH_SI_NS1F_6fusion15FusionCallbacksIS1J_NS1N_17LinearCombinationISH_fSH_fLNS_15FloatRoundStyleE2EEESG_S1M_JEEENS4_5SM1004TMEM4LOAD26SM100_TMEM_LOAD_32dp32b64xES12_NS13_INS14_ILi2ELi4ELi3EEES17_NSV_INS5_IJS18_SF_EEENS5_IJSF_SB_EEEEEEENS4_39AutoVectorizingCopyWithAssumedAlignmentILi128EEENS4_14SM90_TMA_STOREES21_S23_S23_EEEvvEEEEvNT_6ParamsE --------------------------
	.section	.text._ZN7cutlass13device_kernelINS_4gemm6kernel13GemmUniversalIN4cute5tupleIJiiiiEEENS1_10collective13CollectiveMmaINS1_35MainloopSm100TmaUmmaWarpSpecializedILi8ELi2ELi4ENS5_IJNS4_1CILi1EEESB_SB_EEEEENS5_IJNSA_ILi128EEENSA_ILi64EEESE_EEENS_12float_e4m3_tENS5_IJlSB_lEEESH_SI_NS4_8TiledMMAINS4_8MMA_AtomIJNS4_10MMA_TraitsINS4_19SM100_MMA_F8F6F4_SSEJSH_SH_fSE_SF_NS4_17integral_constantINS4_4UMMA5MajorELSP_0EEESQ_NSN_INSO_7ScaleInELSR_0EEESS_EEEEEENS4_6LayoutISC_NS5_IJNSA_ILi0EEESW_SW_EEEEENS5_IJNS4_10UnderscoreESZ_SZ_EEEEENS4_13SM90_TMA_LOADENS4_14ComposedLayoutINS4_7SwizzleILi3ELi4ELi3EEENS4_18smem_ptr_flag_bitsILi8EEENSV_INS5_IJNSA_ILi8EEESE_EEENS5_IJSE_SB_EEEEEEEvNS4_8identityES12_S1C_vS1D_EENS_8epilogue10collective18CollectiveEpilogueINS1F_23Sm100TmaWarpSpecializedILi1ELi1ELi64ELb0ELb0EEEJSG_NS5_IJNSV_ISE_SB_EENSV_ISF_SB_EEEEESH_SI_SH_SI_NS1F_6fusion15FusionCallbacksIS1J_NS1N_17LinearCombinationISH_fSH_fLNS_15FloatRoundStyleE2EEESG_S1M_JEEENS4_5SM1004TMEM4LOAD26SM100_TMEM_LOAD_32dp32b64xES12_NS13_INS14_ILi2ELi4ELi3EEES17_NSV_INS5_IJS18_SF_EEENS5_IJSF_SB_EEEEEEENS4_39AutoVectorizingCopyWithAssumedAlignmentILi128EEENS4_14SM90_TMA_STOREES21_S23_S23_EEEvvEEEEvNT_6ParamsE,"ax",@progbits
	.align	128
.text._ZN7cutlass13device_kernelINS_4gemm6kernel13GemmUniversalIN4cute5tupleIJiiiiEEENS1_10collective13CollectiveMmaINS1_35MainloopSm100TmaUmmaWarpSpecializedILi8ELi2ELi4ENS5_IJNS4_1CILi1EEESB_SB_EEEEENS5_IJNSA_ILi128EEENSA_ILi64EEESE_EEENS_12float_e4m3_tENS5_IJlSB_lEEESH_SI_NS4_8TiledMMAINS4_8MMA_AtomIJNS4_10MMA_TraitsINS4_19SM100_MMA_F8F6F4_SSEJSH_SH_fSE_SF_NS4_17integral_constantINS4_4UMMA5MajorELSP_0EEESQ_NSN_INSO_7ScaleInELSR_0EEESS_EEEEEENS4_6LayoutISC_NS5_IJNSA_ILi0EEESW_SW_EEEEENS5_IJNS4_10UnderscoreESZ_SZ_EEEEENS4_13SM90_TMA_LOADENS4_14ComposedLayoutINS4_7SwizzleILi3ELi4ELi3EEENS4_18smem_ptr_flag_bitsILi8EEENSV_INS5_IJNSA_ILi8EEESE_EEENS5_IJSE_SB_EEEEEEEvNS4_8identityES12_S1C_vS1D_EENS_8epilogue10collective18CollectiveEpilogueINS1F_23Sm100TmaWarpSpecializedILi1ELi1ELi64ELb0ELb0EEEJSG_NS5_IJNSV_ISE_SB_EENSV_ISF_SB_EEEEESH_SI_SH_SI_NS1F_6fusion15FusionCallbacksIS1J_NS1N_17LinearCombinationISH_fSH_fLNS_15FloatRoundStyleE2EEESG_S1M_JEEENS4_5SM1004TMEM4LOAD26SM100_TMEM_LOAD_32dp32b64xES12_NS13_INS14_ILi2ELi4ELi3EEES17_NSV_INS5_IJS18_SF_EEENS5_IJSF_SB_EEEEEEENS4_39AutoVectorizingCopyWithAssumedAlignmentILi128EEENS4_14SM90_TMA_STOREES21_S23_S23_EEEvvEEEEvNT_6ParamsE:
        .type           _ZN7cutlass13device_kernelINS_4gemm6kernel13GemmUniversalIN4cute5tupleIJiiiiEEENS1_10collective13CollectiveMmaINS1_35MainloopSm100TmaUmmaWarpSpecializedILi8ELi2ELi4ENS5_IJNS4_1CILi1EEESB_SB_EEEEENS5_IJNSA_ILi128EEENSA_ILi64EEESE_EEENS_12float_e4m3_tENS5_IJlSB_lEEESH_SI_NS4_8TiledMMAINS4_8MMA_AtomIJNS4_10MMA_TraitsINS4_19SM100_MMA_F8F6F4_SSEJSH_SH_fSE_SF_NS4_17integral_constantINS4_4UMMA5MajorELSP_0EEESQ_NSN_INSO_7ScaleInELSR_0EEESS_EEEEEENS4_6LayoutISC_NS5_IJNSA_ILi0EEESW_SW_EEEEENS5_IJNS4_10UnderscoreESZ_SZ_EEEEENS4_13SM90_TMA_LOADENS4_14ComposedLayoutINS4_7SwizzleILi3ELi4ELi3EEENS4_18smem_ptr_flag_bitsILi8EEENSV_INS5_IJNSA_ILi8EEESE_EEENS5_IJSE_SB_EEEEEEEvNS4_8identityES12_S1C_vS1D_EENS_8epilogue10collective18CollectiveEpilogueINS1F_23Sm100TmaWarpSpecializedILi1ELi1ELi64ELb0ELb0EEEJSG_NS5_IJNSV_ISE_SB_EENSV_ISF_SB_EEEEESH_SI_SH_SI_NS1F_6fusion15FusionCallbacksIS1J_NS1N_17LinearCombinationISH_fSH_fLNS_15FloatRoundStyleE2EEESG_S1M_JEEENS4_5SM1004TMEM4LOAD26SM100_TMEM_LOAD_32dp32b64xES12_NS13_INS14_ILi2ELi4ELi3EEES17_NSV_INS5_IJS18_SF_EEENS5_IJSF_SB_EEEEEEENS4_39AutoVectorizingCopyWithAssumedAlignmentILi128EEENS4_14SM90_TMA_STOREES21_S23_S23_EEEvvEEEEvNT_6ParamsE,@function
        .size           _ZN7cutlass13device_kernelINS_4gemm6kernel13GemmUniversalIN4cute5tupleIJiiiiEEENS1_10collective13CollectiveMmaINS1_35MainloopSm100TmaUmmaWarpSpecializedILi8ELi2ELi4ENS5_IJNS4_1CILi1EEESB_SB_EEEEENS5_IJNSA_ILi128EEENSA_ILi64EEESE_EEENS_12float_e4m3_tENS5_IJlSB_lEEESH_SI_NS4_8TiledMMAINS4_8MMA_AtomIJNS4_10MMA_TraitsINS4_19SM100_MMA_F8F6F4_SSEJSH_SH_fSE_SF_NS4_17integral_constantINS4_4UMMA5MajorELSP_0EEESQ_NSN_INSO_7ScaleInELSR_0EEESS_EEEEEENS4_6LayoutISC_NS5_IJNSA_ILi0EEESW_SW_EEEEENS5_IJNS4_10UnderscoreESZ_SZ_EEEEENS4_13SM90_TMA_LOADENS4_14ComposedLayoutINS4_7SwizzleILi3ELi4ELi3EEENS4_18smem_ptr_flag_bitsILi8EEENSV_INS5_IJNSA_ILi8EEESE_EEENS5_IJSE_SB_EEEEEEEvNS4_8identityES12_S1C_vS1D_EENS_8epilogue10collective18CollectiveEpilogueINS1F_23Sm100TmaWarpSpecializedILi1ELi1ELi64ELb0ELb0EEEJSG_NS5_IJNSV_ISE_SB_EENSV_ISF_SB_EEEEESH_SI_SH_SI_NS1F_6fusion15FusionCallbacksIS1J_NS1N_17LinearCombinationISH_fSH_fLNS_15FloatRoundStyleE2EEESG_S1M_JEEENS4_5SM1004TMEM4LOAD26SM100_TMEM_LOAD_32dp32b64xES12_NS13_INS14_ILi2ELi4ELi3EEES17_NSV_INS5_IJS18_SF_EEENS5_IJSF_SB_EEEEEEENS4_39AutoVectorizingCopyWithAssumedAlignmentILi128EEENS4_14SM90_TMA_STOREES21_S23_S23_EEEvvEEEEvNT_6ParamsE,(.L_x_140 - _ZN7cutlass13device_kernelINS_4gemm6kernel13GemmUniversalIN4cute5tupleIJiiiiEEENS1_10collective13CollectiveMmaINS1_35MainloopSm100TmaUmmaWarpSpecializedILi8ELi2ELi4ENS5_IJNS4_1CILi1EEESB_SB_EEEEENS5_IJNSA_ILi128EEENSA_ILi64EEESE_EEENS_12float_e4m3_tENS5_IJlSB_lEEESH_SI_NS4_8TiledMMAINS4_8MMA_AtomIJNS4_10MMA_TraitsINS4_19SM100_MMA_F8F6F4_SSEJSH_SH_fSE_SF_NS4_17integral_constantINS4_4UMMA5MajorELSP_0EEESQ_NSN_INSO_7ScaleInELSR_0EEESS_EEEEEENS4_6LayoutISC_NS5_IJNSA_ILi0EEESW_SW_EEEEENS5_IJNS4_10UnderscoreESZ_SZ_EEEEENS4_13SM90_TMA_LOADENS4_14ComposedLayoutINS4_7SwizzleILi3ELi4ELi3EEENS4_18smem_ptr_flag_bitsILi8EEENSV_INS5_IJNSA_ILi8EEESE_EEENS5_IJSE_SB_EEEEEEEvNS4_8identityES12_S1C_vS1D_EENS_8epilogue10collective18CollectiveEpilogueINS1F_23Sm100TmaWarpSpecializedILi1ELi1ELi64ELb0ELb0EEEJSG_NS5_IJNSV_ISE_SB_EENSV_ISF_SB_EEEEESH_SI_SH_SI_NS1F_6fusion15FusionCallbacksIS1J_NS1N_17LinearCombinationISH_fSH_fLNS_15FloatRoundStyleE2EEESG_S1M_JEEENS4_5SM1004TMEM4LOAD26SM100_TMEM_LOAD_32dp32b64xES12_NS13_INS14_ILi2ELi4ELi3EEES17_NSV_INS5_IJS18_SF_EEENS5_IJSF_SB_EEEEEEENS4_39AutoVectorizingCopyWithAssumedAlignmentILi128EEENS4_14SM90_TMA_STOREES21_S23_S23_EEEvvEEEEvNT_6ParamsE)
        .other          _ZN7cutlass13device_kernelINS_4gemm6kernel13GemmUniversalIN4cute5tupleIJiiiiEEENS1_10collective13CollectiveMmaINS1_35MainloopSm100TmaUmmaWarpSpecializedILi8ELi2ELi4ENS5_IJNS4_1CILi1EEESB_SB_EEEEENS5_IJNSA_ILi128EEENSA_ILi64EEESE_EEENS_12float_e4m3_tENS5_IJlSB_lEEESH_SI_NS4_8TiledMMAINS4_8MMA_AtomIJNS4_10MMA_TraitsINS4_19SM100_MMA_F8F6F4_SSEJSH_SH_fSE_SF_NS4_17integral_constantINS4_4UMMA5MajorELSP_0EEESQ_NSN_INSO_7ScaleInELSR_0EEESS_EEEEEENS4_6LayoutISC_NS5_IJNSA_ILi0EEESW_SW_EEEEENS5_IJNS4_10UnderscoreESZ_SZ_EEEEENS4_13SM90_TMA_LOADENS4_14ComposedLayoutINS4_7SwizzleILi3ELi4ELi3EEENS4_18smem_ptr_flag_bitsILi8EEENSV_INS5_IJNSA_ILi8EEESE_EEENS5_IJSE_SB_EEEEEEEvNS4_8identityES12_S1C_vS1D_EENS_8epilogue10collective18CollectiveEpilogueINS1F_23Sm100TmaWarpSpecializedILi1ELi1ELi64ELb0ELb0EEEJSG_NS5_IJNSV_ISE_SB_EENSV_ISF_SB_EEEEESH_SI_SH_SI_NS1F_6fusion15FusionCallbacksIS1J_NS1N_17LinearCombinationISH_fSH_fLNS_15FloatRoundStyleE2EEESG_S1M_JEEENS4_5SM1004TMEM4LOAD26SM100_TMEM_LOAD_32dp32b64xES12_NS13_INS14_ILi2ELi4ELi3EEES17_NSV_INS5_IJS18_SF_EEENS5_IJSF_SB_EEEEEEENS4_39AutoVectorizingCopyWithAssumedAlignmentILi128EEENS4_14SM90_TMA_STOREES21_S23_S23_EEEvvEEEEvNT_6ParamsE,@"STO_CUDA_ENTRY STV_DEFAULT"
_ZN7cutlass13device_kernelINS_4gemm6kernel13GemmUniversalIN4cute5tupleIJiiiiEEENS1_10collective13CollectiveMmaINS1_35MainloopSm100TmaUmmaWarpSpecializedILi8ELi2ELi4ENS5_IJNS4_1CILi1EEESB_SB_EEEEENS5_IJNSA_ILi128EEENSA_ILi64EEESE_EEENS_12float_e4m3_tENS5_IJlSB_lEEESH_SI_NS4_8TiledMMAINS4_8MMA_AtomIJNS4_10MMA_TraitsINS4_19SM100_MMA_F8F6F4_SSEJSH_SH_fSE_SF_NS4_17integral_constantINS4_4UMMA5MajorELSP_0EEESQ_NSN_INSO_7ScaleInELSR_0EEESS_EEEEEENS4_6LayoutISC_NS5_IJNSA_ILi0EEESW_SW_EEEEENS5_IJNS4_10UnderscoreESZ_SZ_EEEEENS4_13SM90_TMA_LOADENS4_14ComposedLayoutINS4_7SwizzleILi3ELi4ELi3EEENS4_18smem_ptr_flag_bitsILi8EEENSV_INS5_IJNSA_ILi8EEESE_EEENS5_IJSE_SB_EEEEEEEvNS4_8identityES12_S1C_vS1D_EENS_8epilogue10collective18CollectiveEpilogueINS1F_23Sm100TmaWarpSpecializedILi1ELi1ELi64ELb0ELb0EEEJSG_NS5_IJNSV_ISE_SB_EENSV_ISF_SB_EEEEESH_SI_SH_SI_NS1F_6fusion15FusionCallbacksIS1J_NS1N_17LinearCombinationISH_fSH_fLNS_15FloatRoundStyleE2EEESG_S1M_JEEENS4_5SM1004TMEM4LOAD26SM100_TMEM_LOAD_32dp32b64xES12_NS13_INS14_ILi2ELi4ELi3EEES17_NSV_INS5_IJS18_SF_EEENS5_IJSF_SB_EEEEEEENS4_39AutoVectorizingCopyWithAssumedAlignmentILi128EEENS4_14SM90_TMA_STOREES21_S23_S23_EEEvvEEEEvNT_6ParamsE:
[----:B------:R-:W1:Y:S01]  /*0000*/  LDC R1, c[0x0][0x37c] ;  /* 0x0000df00ff017b82 */ /* 0x000e620000000800 */
[----:B------:R-:W2:Y:S01]  /*0010*/  S2R R166, SR_TID.X ;  /* 0x0000000000a67919 */ /* 0x000ea20000002100 */
[----:B------:R-:W3:Y:S01]  /*0020*/  LDCU.64 UR4, c[0x0][0x890] ;  /* 0x00011200ff0477ac */ /* 0x000ee20008000a00 */
[----:B------:R-:W-:Y:S02]  /*0030*/  PRMT R164, RZ, 0x7610, R164 ;  /* 0x00007610ffa47816 */ /* 0x000fe400000000a4 */
[----:B------:R-:W-:Y:S01]  /*0040*/  ELECT P5, URZ, PT ;  /* 0x0000000000ff782f */ /* 0x000fe200038a0000 */
[----:B------:R-:W4:Y:S01]  /*0050*/  LDCU.64 UR40, c[0x0][0x358] ;  /* 0x00006b00ff2877ac */ /* 0x000f220008000a00 */
[----:B---3--:R-:W-:-:S04]  /*0060*/  UISETP.NE.U32.AND UP0, UPT, UR4, URZ, UPT ;  /* 0x000000ff0400728c */ /* 0x008fc8000bf05070 */
[----:B------:R-:W-:Y:S01]  /*0070*/  UISETP.NE.AND.EX UP0, UPT, UR5, URZ, UPT, UP0 ;  /* 0x000000ff0500728c */ /* 0x000fe2000bf05300 */
[----:B--2---:R-:W-:-:S05]  /*0080*/  SHF.R.U32.HI R169, RZ, 0x5, R166 ;  /* 0x00000005ffa97819 */ /* 0x004fca00000116a6 */
[----:B------:R-:W2:Y:S02]  /*0090*/  SHFL.IDX PT, R0, R169, RZ, 0x1f ;  /* 0x00001fffa9007589 */ /* 0x000ea400000e0000 */
[----:B--2---:R-:W-:Y:S01]  /*00a0*/  R2UR UR8, R0 ;  /* 0x00000000000872ca */ /* 0x004fe200000e0000 */
[----:B-1--4-:R-:W-:-:S14]  /*00b0*/  BRA.U UP0, `(.L_x_0) ;  /* 0x00000001002c7547 */ /* 0x012fdc000b800000 */
[----:B------:R-:W1:Y:S02]  /*00c0*/  LDCU.64 UR6, c[0x0][0x888] ;  /* 0x00011100ff0677ac */ /* 0x000e640008000a00 */
[----:B-1----:R-:W-:-:S04]  /*00d0*/  UISETP.NE.U32.AND UP0, UPT, UR6, URZ, UPT ;  /* 0x000000ff0600728c */ /* 0x002fc8000bf05070 */
[----:B------:R-:W-:-:S09]  /*00e0*/  UISETP.NE.AND.EX UP0, UPT, UR7, URZ, UPT, UP0 ;  /* 0x000000ff0700728c */ /* 0x000fd2000bf05300 */
[----:B------:R-:W-:Y:S05]  /*00f0*/  BRA.U !UP0, `(.L_x_1) ;  /* 0x0000000108107547 */ /* 0x000fea000b800000 */
[----:B------:R-:W1:Y:S02]  /*0100*/  LDC.64 R2, c[0x0][0x888] ;  /* 0x00022200ff027b82 */ /* 0x000e640000000a00 */
[----:B-1----:R1:W5:Y:S01]  /*0110*/  LDG.E R81, desc[UR40][R2.64] ;  /* 0x0000002802517981 */ /* 0x002362000c1e1900 */
[----:B------:R-:W-:Y:S01]  /*0120*/  HFMA2 R164, -RZ, RZ, 0, 5.9604644775390625e-08 ;  /* 0x00000001ffa47431 */ /* 0x000fe200000001ff */
[----:B------:R-:W-:Y:S05]  /*0130*/  BRA `(.L_x_0) ;  /* 0x00000000000c7947 */ /* 0x000fea0003800000 */
.L_x_1:
[----:B------:R-:W1:Y:S01]  /*0140*/  LDCU UR6, c[0x0][0x880] ;  /* 0x00011000ff0677ac */ /* 0x000e620008000800 */
[----:B------:R-:W-:Y:S01]  /*0150*/  HFMA2 R164, -RZ, RZ, 0, 5.9604644775390625e-08 ;  /* 0x00000001ffa47431 */ /* 0x000fe200000001ff */
[----:B-1----:R-:W-:-:S07]  /*0160*/  MOV R81, UR6 ;  /* 0x0000000600517c02 */ /* 0x002fce0008000f00 */
.L_x_0:
[----:B------:R-:W2:Y:S02]  /*0170*/  LDCU.64 UR6, c[0x0][0x8b0] ;  /* 0x00011600ff0677ac */ /* 0x000ea40008000a00 */
[----:B--2---:R-:W-:-:S04]  /*0180*/  UISETP.NE.U32.AND UP0, UPT, UR6, URZ, UPT ;  /* 0x000000ff0600728c */ /* 0x004fc8000bf05070 */
[----:B------:R-:W-:-:S09]  /*0190*/  UISETP.NE.AND.EX UP0, UPT, UR7, URZ, UPT, UP0 ;  /* 0x000000ff0700728c */ /* 0x000fd2000bf05300 */
[----:B------:R-:W-:Y:S05]  /*01a0*/  BRA.U UP0, `(.L_x_2) ;  /* 0x0000000100247547 */ /* 0x000fea000b800000 */
[----:B------:R-:W2:Y:S02]  /*01b0*/  LDCU.64 UR6, c[0x0][0x8a8] ;  /* 0x00011500ff0677ac */ /* 0x000ea40008000a00 */
[----:B--2---:R-:W-:-:S04]  /*01c0*/  UISETP.NE.U32.AND UP0, UPT, UR6, URZ, UPT ;  /* 0x000000ff0600728c */ /* 0x004fc8000bf05070 */
[----:B------:R-:W-:-:S09]  /*01d0*/  UISETP.NE.AND.EX UP0, UPT, UR7, URZ, UPT, UP0 ;  /* 0x000000ff0700728c */ /* 0x000fd2000bf05300 */
[----:B------:R-:W-:Y:S05]  /*01e0*/  BRA.U !UP0, `(.L_x_3) ;  /* 0x00000001080c7547 */ /* 0x000fea000b800000 */
[----:B------:R-:W2:Y:S02]  /*01f0*/  LDC.64 R78, c[0x0][0x8a8] ;  /* 0x00022a00ff4e7b82 */ /* 0x000ea40000000a00 */
[----:B--2---:R2:W5:Y:S01]  /*0200*/  LDG.E R78, desc[UR40][R78.64] ;  /* 0x000000284e4e7981 */ /* 0x004562000c1e1900 */
[----:B------:R-:W-:Y:S05]  /*0210*/  BRA `(.L_x_2) ;  /* 0x0000000000087947 */ /* 0x000fea0003800000 */
.L_x_3:
[----:B------:R-:W2:Y:S02]  /*0220*/  LDCU UR6, c[0x0][0x8a0] ;  /* 0x00011400ff0677ac */ /* 0x000ea40008000800 */
[----:B--2---:R-:W-:Y:S02]  /*0230*/  MOV R78, UR6 ;  /* 0x00000006004e7c02 */ /* 0x004fe40008000f00 */
.L_x_2:
[----:B------:R-:W-:Y:S01]  /*0240*/  IMAD.U32 R0, RZ, RZ, UR8 ;  /* 0x00000008ff007e24 */ /* 0x000fe2000f8e00ff */
[----:B------:R-:W-:Y:S04]  /*0250*/  BSSY.RECONVERGENT B0, `(.L_x_4) ;  /* 0x000000c000007945 */ /* 0x000fe80003800200 */
[C---:B------:R-:W-:Y:S02]  /*0260*/  ISETP.NE.OR P1, PT, R0.reuse, 0x1, !P5 ;  /* 0x000000010000780c */ /* 0x040fe40006f25670 */
[----:B------:R-:W-:-:S11]  /*0270*/  ISETP.NE.OR P0, PT, R0, 0x3, !P5 ;  /* 0x000000030000780c */ /* 0x000fd60006f05670 */
[----:B------:R-:W-:Y:S05]  /*0280*/  @P1 BRA `(.L_x_5) ;  /* 0x0000000000201947 */ /* 0x000fea0003800000 */
[----:B------:R-:W3:Y:S02]  /*0290*/  LDCU.64 UR6, c[0x0][0x348] ;  /* 0x00006900ff0677ac */ /* 0x000ee40008000a00 */
[----:B---3--:R-:W-:Y:S02]  /*02a0*/  UIADD3 UR10, UP1, UPT, UR6, 0x80, URZ ;  /* 0x00000080060a7890 */ /* 0x008fe4000ff3e0ff */
[----:B------:R-:W-:Y:S02]  /*02b0*/  UIADD3 UR6, UP0, UPT, UR6, 0x180, URZ ;  /* 0x0000018006067890 */ /* 0x000fe4000ff1e0ff */
[----:B------:R-:W-:Y:S02]  /*02c0*/  UIADD3.X UR11, UPT, UPT, URZ, UR7, URZ, UP1, !UPT ;  /* 0x00000007ff0b7290 */ /* 0x000fe40008ffe4ff */
[----:B------:R-:W-:-:S07]  /*02d0*/  UIADD3.X UR7, UPT, UPT, URZ, UR7, URZ, UP0, !UPT ;  /* 0x00000007ff077290 */ /* 0x000fce00087fe4ff */
[----:B------:R3:W-:Y:S02]  /*02e0*/  UTMACCTL.PF [UR10] ;  /* 0x000000000a0079b9 */ /* 0x0007e40008040000 */
[----:B------:R3:W-:Y:S02]  /*02f0*/  UTMACCTL.PF [UR6] ;  /* 0x00000000060079b9 */ /* 0x0007e40008040000 */
[----:B---3--:R-:W-:Y:S01]  /*0300*/  NOP ;  /* 0x0000000000007918 */ /* 0x008fe20000000000 */
.L_x_5:
[----:B------:R-:W-:Y:S05]  /*0310*/  BSYNC.RECONVERGENT B0 ;  /* 0x0000000000007941 */ /* 0x000fea0003800200 */
.L_x_4:
[----:B------:R-:W-:Y:S04]  /*0320*/  BSSY.RECONVERGENT B0, `(.L_x_6) ;  /* 0x000000a000007945 */ /* 0x000fe80003800200 */
        /* <DEDUP_REMOVED lines=9> */
.L_x_7:
[----:B------:R-:W-:Y:S05]  /*03c0*/  BSYNC.RECONVERGENT B0 ;  /* 0x0000000000007941 */ /* 0x000fea0003800200 */
.L_x_6:
[----:B------:R-:W3:Y:S01]  /*03d0*/  LDCU.64 UR6, c[0x0][0x888] ;  /* 0x00011100ff0677ac */ /* 0x000ee20008000a00 */
[----:B------:R-:W-:Y:S02]  /*03e0*/  UISETP.EQ.U32.AND UP1, UPT, UR4, URZ, UPT ;  /* 0x000000ff0400728c */ /* 0x000fe4000bf22070 */
[----:B------:R-:W-:Y:S02]  /*03f0*/  UPLOP3.LUT UP2, UPT, UPT, UPT, UPT, 0x80, 0x8 ;  /* 0x000000000008789c */ /* 0x000fe40003f4f070 */
[----:B---3--:R-:W-:-:S04]  /*0400*/  UISETP.NE.U32.AND UP0, UPT, UR6, URZ, UPT ;  /* 0x000000ff0600728c */ /* 0x008fc8000bf05070 */
[----:B------:R-:W-:-:S04]  /*0410*/  UISETP.NE.AND.EX UP0, UPT, UR7, URZ, UPT, UP0 ;  /* 0x000000ff0700728c */ /* 0x000fc8000bf05300 */
[----:B------:R-:W-:-:S04]  /*0420*/  UISETP.EQ.OR.EX UP3, UPT, UR5, URZ, !UP0, UP1 ;  /* 0x000000ff0500728c */ /* 0x000fc8000c762710 */
[----:B------:R-:W-:-:S05]  /*0430*/  UP2UR UR44, UPR, URZ, 0x8 ;  /* 0x00000008ff2c7883 */ /* 0x000fca0008000000 */
[----:B------:R-:W-:Y:S07]  /*0440*/  BRA.U !UP3, `(.L_x_8) ;  /* 0x000000010b207547 */ /* 0x000fee000b800000 */
[----:B------:R-:W-:Y:S01]  /*0450*/  UISETP.NE.U32.AND UP2, UPT, UR4, URZ, UPT ;  /* 0x000000ff0400728c */ /* 0x000fe2000bf45070 */
[----:B-----5:R-:W-:Y:S01]  /*0460*/  FSETP.NEU.AND P0, PT, R81, RZ, PT ;  /* 0x000000ff5100720b */ /* 0x020fe20003f0d000 */
[----:B------:R-:W-:Y:S02]  /*0470*/  USEL UR4, URZ, 0xffffffff, UP0 ;  /* 0xffffffffff047887 */ /* 0x000fe40008000000 */
[----:B------:R-:W-:-:S10]  /*0480*/  UISETP.NE.AND.EX UP2, UPT, UR5, URZ, UPT, UP2 ;  /* 0x000000ff0500728c */ /* 0x000fd4000bf45320 */
[----:B------:R-:W-:Y:S01]  /*0490*/  VOTEU.ANY UP1, P0 ;  /* 0x0000000000ff7886 */ /* 0x000fe20000020100 */
[----:B------:R-:W-:-:S04]  /*04a0*/  @!UP2 USEL UR4, URZ, 0xffffffff, UP1 ;  /* 0xffffffffff04a887 */ /* 0x000fc80008800000 */
[----:B------:R-:W-:-:S04]  /*04b0*/  ULOP3.LUT UR4, UR4, 0x1, URZ, 0xc0, !UPT ;  /* 0x0000000104047892 */ /* 0x000fc8000f8ec0ff */
[----:B------:R-:W-:-:S11]  /*04c0*/  UISETP.NE.U32.AND UP2, UPT, UR4, 0x1, UPT ;  /* 0x000000010400788c */ /* 0x000fd6000bf45070 */
.L_x_8:
[----:B-1----:R-:W1:Y:S01]  /*04d0*/  SHFL.IDX PT, R2, R169, RZ, 0x1f ;  /* 0x00001fffa9027589 */ /* 0x002e6200000e0000 */
[----:B------:R-:W-:-:S04]  /*04e0*/  UISETP.NE.AND UP1, UPT, UR8, 0x2, UPT ;  /* 0x000000020800788c */ /* 0x000fc8000bf25270 */
[----:B------:R-:W-:Y:S01]  /*04f0*/  USEL UR13, URZ, 0x1, UP1 ;  /* 0x00000001ff0d7887 */ /* 0x000fe20008800000 */
[----:B-1----:R-:W-:-:S13]  /*0500*/  ISETP.NE.AND P0, PT, R2, RZ, PT ;  /* 0x000000ff0200720c */ /* 0x002fda0003f05270 */
[----:B------:R-:W-:Y:S05]  /*0510*/  @P0 BRA `(.L_x_9) ;  /* 0x0000000000680947 */ /* 0x000fea0003800000 */
[----:B------:R-:W1:Y:S01]  /*0520*/  S2UR UR5, SR_CgaCtaId ;  /* 0x00000000000579c3 */ /* 0x000e620000008800 */
[----:B------:R-:W-:Y:S01]  /*0530*/  UMOV UR6, 0x400 ;  /* 0x0000040000067882 */ /* 0x000fe20000000000 */
[----:B------:R-:W-:Y:S01]  /*0540*/  UMOV UR4, 0x1 ;  /* 0x0000000100047882 */ /* 0x000fe20000000000 */
[----:B------:R-:W-:Y:S01]  /*0550*/  ELECT P0, URZ, PT ;  /* 0x0000000000ff782f */ /* 0x000fe20003800000 */
[----:B-1----:R-:W-:Y:S02]  /*0560*/  ULEA UR5, UR5, UR6, 0x18 ;  /* 0x0000000605057291 */ /* 0x002fe4000f8ec0ff */
[----:B------:R-:W-:-:S04]  /*0570*/  UIADD3 UR6, UPT, UPT, -UR4, 0x100000, URZ ;  /* 0x0010000004067890 */ /* 0x000fc8000fffe1ff */
[----:B------:R-:W-:Y:S02]  /*0580*/  USHF.L.U32 UR7, UR6, 0xb, URZ ;  /* 0x0000000b06077899 */ /* 0x000fe400080006ff */
[----:B------:R-:W-:Y:S01]  /*0590*/  USHF.L.U32 UR6, UR6, 0x1, URZ ;  /* 0x0000000106067899 */ /* 0x000fe200080006ff */
[----:B------:R-:W1:Y:S11]  /*05a0*/  FENCE.VIEW.ASYNC.S ;  /* 0x00000000000073c6 */ /* 0x000e760000000000 */
[----:B-1----:R1:W3:Y:S01]  /*05b0*/  SYNCS.EXCH.64 URZ, [UR5], UR6 ;  /* 0x0000000605ff75b2 */ /* 0x0022e20008000100 */
[----:B------:R1:W4:Y:S01]  /*05c0*/  SYNCS.EXCH.64 URZ, [UR5+0x40], UR6 ;  /* 0x0000400605ff75b2 */ /* 0x0003220008000100 */
[----:B------:R1:W1:Y:S01]  /*05d0*/  SYNCS.EXCH.64 URZ, [UR5+0x8], UR6 ;  /* 0x0000080605ff75b2 */ /* 0x0002620008000100 */
        /* <DEDUP_REMOVED lines=13> */
[----:B------:R-:W-:Y:S01]  /*06b0*/  NOP ;  /* 0x0000000000007918 */ /* 0x000fe20000000000 */
.L_x_9:
[----:B------:R-:W2:Y:S01]  /*06c0*/  SHFL.IDX PT, R2, R169, RZ, 0x1f ;  /* 0x00001fffa9027589 */ /* 0x000ea200000e0000 */
[----:B------:R-:W-:Y:S01]  /*06d0*/  NOP ;  /* 0x0000000000007918 */ /* 0x000fe20000000000 */
[----:B--2---:R-:W-:-:S13]  /*06e0*/  ISETP.NE.AND P0, PT, R2, 0x1, PT ;  /* 0x000000010200780c */ /* 0x004fda0003f05270 */
[----:B------:R-:W-:Y:S05]  /*06f0*/  @P0 BRA `(.L_x_10) ;  /* 0x0000000000400947 */ /* 0x000fea0003800000 */
[----:B-1----:R-:W1:Y:S01]  /*0700*/  S2UR UR6, SR_CgaCtaId ;  /* 0x00000000000679c3 */ /* 0x002e620000008800 */
[----:B------:R-:W-:Y:S01]  /*0710*/  UMOV UR7, 0x400 ;  /* 0x0000040000077882 */ /* 0x000fe20000000000 */
[----:B------:R-:W-:Y:S01]  /*0720*/  UMOV UR5, 0x20 ;  /* 0x0000002000057882 */ /* 0x000fe20000000000 */
[----:B------:R-:W-:Y:S01]  /*0730*/  UMOV UR4, 0x80 ;  /* 0x0000008000047882 */ /* 0x000fe20000000000 */
[----:B------:R-:W-:-:S04]  /*0740*/  UIADD3 UR10, UPT, UPT, -UR5, 0x100000, URZ ;  /* 0x00100000050a7890 */ /* 0x000fc8000fffe1ff */
[----:B------:R-:W-:Y:S02]  /*0750*/  USHF.L.U32 UR11, UR10, 0xb, URZ ;  /* 0x0000000b0a0b7899 */ /* 0x000fe400080006ff */
[----:B------:R-:W-:Y:S02]  /*0760*/  USHF.L.U32 UR10, UR10, 0x1, URZ ;  /* 0x000000010a0a7899 */ /* 0x000fe400080006ff */
[----:B------:R-:W-:-:S04]  /*0770*/  UIADD3 UR4, UPT, UPT, -UR4, 0x100000, URZ ;  /* 0x0010000004047890 */ /* 0x000fc8000fffe1ff */
[----:B------:R-:W-:Y:S02]  /*0780*/  USHF.L.U32 UR5, UR4, 0xb, URZ ;  /* 0x0000000b04057899 */ /* 0x000fe400080006ff */
[----:B------:R-:W-:Y:S01]  /*0790*/  USHF.L.U32 UR4, UR4, 0x1, URZ ;  /* 0x0000000104047899 */ /* 0x000fe200080006ff */
[----:B------:R-:W-:Y:S01]  /*07a0*/  ELECT P0, URZ, PT ;  /* 0x0000000000ff782f */ /* 0x000fe20003800000 */
[----:B-1----:R-:W-:Y:S01]  /*07b0*/  ULEA UR6, UR6, UR7, 0x18 ;  /* 0x0000000706067291 */ /* 0x002fe2000f8ec0ff */
[----:B------:R-:W1:Y:S11]  /*07c0*/  FENCE.VIEW.ASYNC.S ;  /* 0x00000000000073c6 */ /* 0x000e760000000000 */
[----:B-1----:R2:W1:Y:S01]  /*07d0*/  SYNCS.EXCH.64 URZ, [UR6+0x80], UR10 ;  /* 0x0000800a06ff75b2 */ /* 0x0024620008000100 */
[----:B------:R2:W1:Y:S02]  /*07e0*/  SYNCS.EXCH.64 URZ, [UR6+0x88], UR4 ;  /* 0x0000880406ff75b2 */ /* 0x0004640008000100 */
[----:B--2---:R-:W-:Y:S01]  /*07f0*/  NOP ;  /* 0x0000000000007918 */ /* 0x004fe20000000000 */
.L_x_10:
[----:B------:R-:W2:Y:S01]  /*0800*/  SHFL.IDX PT, R2, R169, RZ, 0x1f ;  /* 0x00001fffa9027589 */ /* 0x000ea200000e0000 */
[----:B------:R-:W-:Y:S01]  /*0810*/  NOP ;  /* 0x0000000000007918 */ /* 0x000fe20000000000 */
[----:B--2---:R-:W-:-:S13]  /*0820*/  ISETP.NE.AND P0, PT, R2, 0x3, PT ;  /* 0x000000030200780c */ /* 0x004fda0003f05270 */
[----:B------:R-:W-:Y:S05]  /*0830*/  @P0 BRA `(.L_x_11) ;  /* 0x0000000000300947 */ /* 0x000fea0003800000 */
[----:B-1----:R-:W1:Y:S01]  /*0840*/  S2UR UR5, SR_CgaCtaId ;  /* 0x00000000000579c3 */ /* 0x002e620000008800 */
        /* <DEDUP_REMOVED lines=8> */
[----:B-1----:R2:W1:Y:S01]  /*08d0*/  SYNCS.EXCH.64 URZ, [UR5+0x90], UR6 ;  /* 0x0000900605ff75b2 */ /* 0x0024620008000100 */
[----:B------:R2:W1:Y:S02]  /*08e0*/  SYNCS.EXCH.64 URZ, [UR5+0x98], UR6 ;  /* 0x0000980605ff75b2 */ /* 0x0004640008000100 */
[----:B--2---:R-:W-:Y:S01]  /*08f0*/  NOP ;  /* 0x0000000000007918 */ /* 0x004fe20000000000 */
.L_x_11:
[----:B------:R-:W2:Y:S01]  /*0900*/  SHFL.IDX PT, R2, R169, RZ, 0x1f ;  /* 0x00001fffa9027589 */ /* 0x000ea200000e0000 */
[----:B------:R-:W-:Y:S01]  /*0910*/  NOP ;  /* 0x0000000000007918 */ /* 0x000fe20000000000 */
[----:B--2---:R-:W-:-:S13]  /*0920*/  ISETP.NE.AND P0, PT, R2, 0x4, PT ;  /* 0x000000040200780c */ /* 0x004fda0003f05270 */
[----:B------:R-:W-:Y:S05]  /*0930*/  @P0 BRA `(.L_x_12) ;  /* 0x00000000004c0947 */ /* 0x000fea0003800000 */
[----:B-1----:R-:W1:Y:S01]  /*0940*/  S2UR UR5, SR_CgaCtaId ;  /* 0x00000000000579c3 */ /* 0x002e620000008800 */
[----:B------:R-:W-:Y:S01]  /*0950*/  UMOV UR7, 0x100 ;  /* 0x0000010000077882 */ /* 0x000fe20000000000 */
[----:B------:R-:W-:Y:S01]  /*0960*/  UMOV UR6, 0x400 ;  /* 0x0000040000067882 */ /* 0x000fe20000000000 */
[----:B------:R-:W-:Y:S01]  /*0970*/  USEL UR7, UR7, 0xe0, UP2 ;  /* 0x000000e007077887 */ /* 0x000fe20009000000 */
[----:B------:R-:W-:Y:S01]  /*0980*/  UMOV UR4, 0x1 ;  /* 0x0000000100047882 */ /* 0x000fe20000000000 */
[----:B------:R-:W-:Y:S01]  /*0990*/  ELECT P0, URZ, PT ;  /* 0x0000000000ff782f */ /* 0x000fe20003800000 */
[----:B------:R-:W-:-:S04]  /*09a0*/  UIADD3 UR10, UPT, UPT, -UR4, 0x100000, URZ ;  /* 0x00100000040a7890 */ /* 0x000fc8000fffe1ff */
[----:B------:R-:W-:Y:S02]  /*09b0*/  USHF.L.U32 UR11, UR10, 0xb, URZ ;  /* 0x0000000b0a0b7899 */ /* 0x000fe400080006ff */
[----:B------:R-:W-:Y:S02]  /*09c0*/  USHF.L.U32 UR10, UR10, 0x1, URZ ;  /* 0x000000010a0a7899 */ /* 0x000fe400080006ff */
[----:B-1----:R-:W-:Y:S02]  /*09d0*/  ULEA UR5, UR5, UR6, 0x18 ;  /* 0x0000000605057291 */ /* 0x002fe4000f8ec0ff */
[----:B------:R-:W-:-:S04]  /*09e0*/  UIADD3 UR6, UPT, UPT, -UR7, 0x100000, URZ ;  /* 0x0010000007067890 */ /* 0x000fc8000fffe1ff */
[----:B------:R-:W-:Y:S02]  /*09f0*/  USHF.L.U32 UR7, UR6, 0xb, URZ ;  /* 0x0000000b06077899 */ /* 0x000fe400080006ff */
[----:B------:R-:W-:Y:S01]  /*0a00*/  USHF.L.U32 UR6, UR6, 0x1, URZ ;  /* 0x0000000106067899 */ /* 0x000fe200080006ff */
[----:B------:R-:W1:Y:S03]  /*0a10*/  FENCE.VIEW.ASYNC.S ;  /* 0x00000000000073c6 */ /* 0x000e660000000000 */
[----:B-1----:R2:W1:Y:S08]  /*0a20*/  SYNCS.EXCH.64 URZ, [UR5+0xa0], UR10 ;  /* 0x0000a00a05ff75b2 */ /* 0x0024700008000100 */
[----:B------:R2:W1:Y:S01]  /*0a30*/  SYNCS.EXCH.64 URZ, [UR5+0xb0], UR6 ;  /* 0x0000b00605ff75b2 */ /* 0x0004620008000100 */
[----:B------:R2:W1:Y:S01]  /*0a40*/  SYNCS.EXCH.64 URZ, [UR5+0xa8], UR10 ;  /* 0x0000a80a05ff75b2 */ /* 0x0004620008000100 */
[----:B------:R2:W1:Y:S02]  /*0a50*/  SYNCS.EXCH.64 URZ, [UR5+0xb8], UR6 ;  /* 0x0000b80605ff75b2 */ /* 0x0004640008000100 */
[----:B--2---:R-:W-:Y:S01]  /*0a60*/  NOP ;  /* 0x0000000000007918 */ /* 0x004fe20000000000 */
.L_x_12:
        /* <DEDUP_REMOVED lines=18> */
[----:B------:R2:W1:Y:S01]  /*0b90*/  SYNCS.EXCH.64 URZ, [UR6+0xe0], UR4 ;  /* 0x0000e00406ff75b2 */ /* 0x0004620008000100 */
[----:B------:R2:W1:Y:S01]  /*0ba0*/  SYNCS.EXCH.64 URZ, [UR6+0xc8], UR10 ;  /* 0x0000c80a06ff75b2 */ /* 0x0004620008000100 */
[----:B------:R2:W1:Y:S01]  /*0bb0*/  SYNCS.EXCH.64 URZ, [UR6+0xe8], UR4 ;  /* 0x0000e80406ff75b2 */ /* 0x0004620008000100 */
[----:B------:R2:W1:Y:S01]  /*0bc0*/  SYNCS.EXCH.64 URZ, [UR6+0xd0], UR10 ;  /* 0x0000d00a06ff75b2 */ /* 0x0004620008000100 */
[----:B------:R2:W1:Y:S01]  /*0bd0*/  SYNCS.EXCH.64 URZ, [UR6+0xf0], UR4 ;  /* 0x0000f00406ff75b2 */ /* 0x0004620008000100 */
[----:B------:R2:W1:Y:S01]  /*0be0*/  SYNCS.EXCH.64 URZ, [UR6+0xd8], UR10 ;  /* 0x0000d80a06ff75b2 */ /* 0x0004620008000100 */
[----:B------:R2:W1:Y:S02]  /*0bf0*/  SYNCS.EXCH.64 URZ, [UR6+0xf8], UR4 ;  /* 0x0000f80406ff75b2 */ /* 0x0004640008000100 */
[----:B--2---:R-:W-:Y:S01]  /*0c00*/  NOP ;  /* 0x0000000000007918 */ /* 0x004fe20000000000 */
.L_x_13:
        /* <DEDUP_REMOVED lines=14> */
[----:B------:R2:W1:Y:S01]  /*0cf0*/  SYNCS.EXCH.64 URZ, [UR5+0x110], UR6 ;  /* 0x0001100605ff75b2 */ /* 0x0004620008000100 */
[----:B------:R2:W1:Y:S01]  /*0d00*/  SYNCS.EXCH.64 URZ, [UR5+0x108], UR6 ;  /* 0x0001080605ff75b2 */ /* 0x0004620008000100 */
[----:B------:R2:W1:Y:S02]  /*0d10*/  SYNCS.EXCH.64 URZ, [UR5+0x118], UR6 ;  /* 0x0001180605ff75b2 */ /* 0x0004640008000100 */
[----:B--2---:R-:W-:Y:S01]  /*0d20*/  NOP ;  /* 0x0000000000007918 */ /* 0x004fe20000000000 */
.L_x_14:
[----:B-1----:R-:W1:Y:S01]  /*0d30*/  S2UR UR5, SR_CTAID.X ;  /* 0x00000000000579c3 */ /* 0x002e620000002500 */
[----:B------:R-:W-:-:S05]  /*0d40*/  CS2R.32 R165, SR_CgaSize ;  /* 0x0000000000a57805 */ /* 0x000fca0000008a00 */
[----:B------:R-:W-:-:S05]  /*0d50*/  IMAD R165, R165, -0xa0, RZ ;  /* 0xffffff60a5a57824 */ /* 0x000fca00078e02ff */
[----:B------:R-:W-:-:S14]  /*0d60*/  R2UR UR7, R165 ;  /* 0x00000000a50772ca */ /* 0x000fdc00000e0000 */
[----:B------:R-:W2:Y:S01]  /*0d70*/  LDCU UR7, c[0x0][UR7+0x2b0] ;  /* 0x00005600070777ac */ /* 0x000ea20008000800 */
[----:B------:R-:W-:Y:S01]  /*0d80*/  NOP ;  /* 0x0000000000007918 */ /* 0x000fe20000000000 */
[----:B------:R-:W-:-:S05]  /*0d90*/  CS2R.32 R165, SR_CgaSize ;  /* 0x0000000000a57805 */ /* 0x000fca0000008a00 */
[----:B------:R-:W-:-:S05]  /*0da0*/  IMAD R165, R165, -0xa0, RZ ;  /* 0xffffff60a5a57824 */ /* 0x000fca00078e02ff */
[----:B------:R-:W-:-:S14]  /*0db0*/  R2UR UR6, R165 ;  /* 0x00000000a50672ca */ /* 0x000fdc00000e0000 */
[----:B------:R-:W3:Y:S01]  /*0dc0*/  LDCU UR6, c[0x0][UR6+0x2b4] ;  /* 0x00005680060677ac */ /* 0x000ee20008000800 */
[----:B------:R-:W4:Y:S08]  /*0dd0*/  S2UR UR4, SR_CTAID.Y ;  /* 0x00000000000479c3 */ /* 0x000f300000002600 */
[----:B------:R-:W3:Y:S01]  /*0de0*/  LDC R9, c[0x0][0xb24] ;  /* 0x0002c900ff097b82 */ /* 0x000ee20000000800 */
[----:B-1----:R-:W-:-:S02]  /*0df0*/  I2FP.F32.U32 R5, UR5 ;  /* 0x0000000500057c45 */ /* 0x002fc40008201000 */
[----:B------:R-:W-:-:S05]  /*0e00*/  CS2R.32 R3, SR_CgaSize ;  /* 0x0000000000037805 */ /* 0x000fca0000008a00 */
[----:B------:R-:W-:-:S06]  /*0e10*/  IMAD R3, R3, -0xa0, RZ ;  /* 0xffffff6003037824 */ /* 0x000fcc00078e02ff */
[----:B------:R-:W1:Y:S01]  /*0e20*/  LDC R3, c[0x0][R3+0x2a0] ;  /* 0x0000a80003037b82 */ /* 0x000e620000000800 */
[----:B------:R-:W-:Y:S01]  /*0e30*/  MOV R165, UR5 ;  /* 0x0000000500a57c02 */ /* 0x000fe20008000f00 */
[----:B--2---:R-:W-:Y:S01]  /*0e40*/  FMUL R5, R5, UR7 ;  /* 0x0000000705057c20 */ /* 0x004fe20008400000 */
[----:B----4-:R-:W-:Y:S02]  /*0e50*/  I2FP.F32.U32 R4, UR4 ;  /* 0x0000000400047c45 */ /* 0x010fe40008201000 */
[----:B------:R-:W-:-:S05]  /*0e60*/  CS2R.32 R2, SR_CgaSize ;  /* 0x0000000000027805 */ /* 0x000fca0000008a00 */
[----:B------:R-:W-:-:S06]  /*0e70*/  IMAD R2, R2, -0xa0, RZ ;  /* 0xffffff6002027824 */ /* 0x000fcc00078e02ff */
[----:B------:R-:W2:Y:S01]  /*0e80*/  LDC R2, c[0x0][R2+0x2a4] ;  /* 0x0000a90002027b82 */ /* 0x000ea20000000800 */
[----:B------:R-:W4:Y:S01]  /*0e90*/  F2I.U32.TRUNC.NTZ R154, R5 ;  /* 0x00000005009a7305 */ /* 0x000f22000020f000 */
[----:B------:R-:W-:Y:S01]  /*0ea0*/  MOV R155, UR4 ;  /* 0x00000004009b7c02 */ /* 0x000fe20008000f00 */
[----:B---3--:R-:W-:-:S05]  /*0eb0*/  FMUL R4, R4, UR6 ;  /* 0x0000000604047c20 */ /* 0x008fca0008400000 */
[----:B------:R-:W-:Y:S01]  /*0ec0*/  BAR.SYNC.DEFER_BLOCKING 0x0 ;  /* 0x0000000000007b1d */ /* 0x000fe20000010000 */
[----:B------:R-:W-:-:S05]  /*0ed0*/  ISETP.GE.AND P0, PT, R9, 0x1, PT ;  /* 0x000000010900780c */ /* 0x000fca0003f06270 */
[----:B------:R-:W3:Y:S02]  /*0ee0*/  F2I.U32.TRUNC.NTZ R143, R4 ;  /* 0x00000004008f7305 */ /* 0x000ee4000020f000 */
[----:B------:R-:W2:Y:S01]  /*0ef0*/  S2UR UR36, SR_CTAID.Z ;  /* 0x00000000002479c3 */ /* 0x000ea20000002700 */
[----:B----4-:R-:W-:-:S05]  /*0f00*/  IADD3 R154, PT, PT, -R154, RZ, RZ ;  /* 0x000000ff9a9a7210 */ /* 0x010fca0007ffe1ff */
[----:B-1----:R-:W-:Y:S01]  /*0f10*/  IMAD R154, R3, R154, UR5 ;  /* 0x00000005039a7e24 */ /* 0x002fe2000f8e029a */
[----:B---3--:R-:W-:-:S05]  /*0f20*/  IADD3 R143, PT, PT, -R143, RZ, RZ ;  /* 0x000000ff8f8f7210 */ /* 0x008fca0007ffe1ff */
[----:B--2---:R-:W-:Y:S01]  /*0f30*/  IMAD R143, R2, R143, UR4 ;  /* 0x00000004028f7e24 */ /* 0x004fe2000f8e028f */
[----:B------:R-:W-:Y:S06]  /*0f40*/  @!P0 BRA `(.L_x_15) ;  /* 0x0000000000b88947 */ /* 0x000fec0003800000 */
[----:B------:R-:W1:Y:S01]  /*0f50*/  LDC.64 R4, c[0x0][0xb18] ;  /* 0x0002c600ff047b82 */ /* 0x000e620000000a00 */
[----:B------:R-:W-:-:S07]  /*0f60*/  ISETP.NE.AND P0, PT, R9, 0x1, PT ;  /* 0x000000010900780c */ /* 0x000fce0003f05270 */
[----:B------:R-:W2:Y:S08]  /*0f70*/  LDC R10, c[0x0][0xb0c] ;  /* 0x0002c300ff0a7b82 */ /* 0x000eb00000000800 */
[----:B------:R-:W3:Y:S08]  /*0f80*/  LDC R11, c[0x0][0x370] ;  /* 0x0000dc00ff0b7b82 */ /* 0x000ef00000000800 */
[----:B------:R-:W4:Y:S01]  /*0f90*/  LDC R12, c[0x0][0x374] ;  /* 0x0000dd00ff0c7b82 */ /* 0x000f220000000800 */
[----:B-1----:R-:W-:-:S07]  /*0fa0*/  ISETP.NE.AND P1, PT, R4, 0x1, PT ;  /* 0x000000010400780c */ /* 0x002fce0003f25270 */
[----:B------:R-:W3:Y:S01]  /*0fb0*/  LDC.64 R6, c[0x0][0xb10] ;  /* 0x0002c400ff067b82 */ /* 0x000ee20000000a00 */
[----:B--2---:R-:W-:-:S07]  /*0fc0*/  ISETP.NE.AND P2, PT, R10, 0x1, PT ;  /* 0x000000010a00780c */ /* 0x004fce0003f45270 */
[----:B------:R-:W1:Y:S08]  /*0fd0*/  LDC R8, c[0x0][0xb20] ;  /* 0x0002c800ff087b82 */ /* 0x000e700000000800 */
[----:B------:R-:W2:Y:S01]  /*0fe0*/  LDC.64 R2, c[0x0][0xb28] ;  /* 0x0002ca00ff027b82 */ /* 0x000ea20000000a00 */
[----:B----4-:R-:W-:-:S04]  /*0ff0*/  IMAD.HI.U32 R13, R12, R5, RZ ;  /* 0x000000050c0d7227 */ /* 0x010fc800078e00ff */
[----:B------:R-:W-:-:S04]  /*1000*/  IMAD.HI.U32 R5, R155, R5, RZ ;  /* 0x000000059b057227 */ /* 0x000fc800078e00ff */
[----:B---3--:R-:W-:-:S04]  /*1010*/  IMAD.HI.U32 R14, R11, R6, RZ ;  /* 0x000000060b0e7227 */ /* 0x008fc800078e00ff */
[----:B------:R-:W-:Y:S01]  /*1020*/  IMAD.HI.U32 R16, R165, R6, RZ ;  /* 0x00000006a5107227 */ /* 0x000fe200078e00ff */
[-C--:B------:R-:W-:Y:S02]  /*1030*/  @P2 SHF.R.U32.HI R11, RZ, R7.reuse, R14 ;  /* 0x00000007ff0b2219 */ /* 0x080fe4000001160e */
[-C--:B-1----:R-:W-:Y:S02]  /*1040*/  @P1 SHF.R.U32.HI R12, RZ, R8.reuse, R13 ;  /* 0x00000008ff0c1219 */ /* 0x082fe4000001160d */
[----:B------:R-:W-:Y:S02]  /*1050*/  SHF.R.U32.HI R8, RZ, R8, R5 ;  /* 0x00000008ff087219 */ /* 0x000fe40000011605 */
[----:B------:R-:W-:Y:S02]  /*1060*/  SHF.R.U32.HI R16, RZ, R7, R16 ;  /* 0x00000007ff107219 */ /* 0x000fe40000011610 */
[----:B------:R-:W-:Y:S01]  /*1070*/  SEL R5, R155, R8, !P1 ;  /* 0x000000089b057207 */ /* 0x000fe20004800000 */
[----:B--2---:R-:W-:Y:S01]  /*1080*/  IMAD.HI.U32 R14, R12, R2, RZ ;  /* 0x000000020c0e7227 */ /* 0x004fe200078e00ff */
[----:B------:R-:W-:-:S03]  /*1090*/  SEL R7, R165, R16, !P2 ;  /* 0x00000010a5077207 */ /* 0x000fc60005000000 */
[----:B------:R-:W-:Y:S01]  /*10a0*/  IMAD.HI.U32 R6, R11, R2, RZ ;  /* 0x000000020b067227 */ /* 0x000fe200078e00ff */
[----:B------:R-:W-:-:S04]  /*10b0*/  @P0 SHF.R.U32.HI R12, RZ, R3, R14 ;  /* 0x00000003ff0c0219 */ /* 0x000fc8000001160e */
[----:B------:R-:W-:Y:S01]  /*10c0*/  @P0 SHF.R.U32.HI R11, RZ, R3, R6 ;  /* 0x00000003ff0b0219 */ /* 0x000fe20000011606 */
[----:B------:R-:W-:-:S04]  /*10d0*/  IMAD R12, R12, R9, RZ ;  /* 0x000000090c0c7224 */ /* 0x000fc800078e02ff */
[----:B------:R-:W-:Y:S01]  /*10e0*/  IMAD R6, R11, R9, RZ ;  /* 0x000000090b067224 */ /* 0x000fe200078e02ff */
[----:B------:R-:W-:-:S04]  /*10f0*/  ISETP.GE.AND P1, PT, R5, R12, PT ;  /* 0x0000000c0500720c */ /* 0x000fc80003f26270 */
[----:B------:R-:W-:Y:S01]  /*1100*/  ISETP.GE.OR P1, PT, R7, R6, P1 ;  /* 0x000000060700720c */ /* 0x000fe20000f26670 */
[----:B------:R-:W-:-:S05]  /*1110*/  IMAD.HI.U32 R6, R5, R2, RZ ;  /* 0x0000000205067227 */ /* 0x000fca00078e00ff */
[----:B------:R-:W-:-:S04]  /*1120*/  SHF.R.U32.HI R6, RZ, R3, R6 ;  /* 0x00000003ff067219 */ /* 0x000fc80000011606 */
[----:B------:R-:W-:-:S03]  /*1130*/  SEL R6, R5, R6, !P0 ;  /* 0x0000000605067207 */ /* 0x000fc60004000000 */
[----:B------:R-:W-:Y:S01]  /*1140*/  @!P1 IMAD.HI.U32 R8, R7, R2, RZ ;  /* 0x0000000207089227 */ /* 0x000fe200078e00ff */
[----:B------:R-:W-:-:S04]  /*1150*/  IADD3 R2, PT, PT, -R6, RZ, RZ ;  /* 0x000000ff06027210 */ /* 0x000fc80007ffe1ff */
[----:B------:R-:W-:Y:S01]  /*1160*/  @!P1 SHF.R.U32.HI R8, RZ, R3, R8 ;  /* 0x00000003ff089219 */ /* 0x000fe20000011608 */
[----:B------:R-:W-:-:S03]  /*1170*/  IMAD R2, R9, R2, R5 ;  /* 0x0000000209027224 */ /* 0x000fc600078e0205 */
[----:B------:R-:W-:Y:S02]  /*1180*/  @!P1 SEL R3, R7, R8, !P0 ;  /* 0x0000000807039207 */ /* 0x000fe40004000000 */
[----:B------:R-:W-:-:S03]  /*1190*/  IADD3 R8, PT, PT, -R5, RZ, RZ ;  /* 0x000000ff05087210 */ /* 0x000fc60007ffe1ff */
[--C-:B------:R-:W-:Y:S02]  /*11a0*/  @!P1 IMAD.IADD R6, R6, 0x1, -R3.reuse ;  /* 0x0000000106069824 */ /* 0x100fe400078e0a03 */
[----:B------:R-:W-:Y:S01]  /*11b0*/  @!P1 IMAD R3, R2, R11, R3 ;  /* 0x0000000b02039224 */ /* 0x000fe200078e0203 */
[----:B------:R-:W-:Y:S01]  /*11c0*/  IADD3 R2, PT, PT, -R7, RZ, RZ ;  /* 0x000000ff07027210 */ /* 0x000fe20007ffe1ff */
[----:B------:R-:W-:Y:S02]  /*11d0*/  @!P1 IMAD R5, R6, R9, R7 ;  /* 0x0000000906059224 */ /* 0x000fe400078e0207 */
[----:B------:R-:W-:Y:S02]  /*11e0*/  IMAD R8, R4, R8, R155 ;  /* 0x0000000804087224 */ /* 0x000fe400078e029b */
[----:B------:R-:W-:Y:S02]  /*11f0*/  @!P1 IMAD.MOV.U32 R7, RZ, RZ, R3 ;  /* 0x000000ffff079224 */ /* 0x000fe400078e0003 */
[----:B------:R-:W-:-:S02]  /*1200*/  IMAD R2, R10, R2, R165 ;  /* 0x000000020a027224 */ /* 0x000fc400078e02a5 */
[----:B------:R-:W-:Y:S02]  /*1210*/  IMAD R155, R5, R4, R8 ;  /* 0x00000004059b7224 */ /* 0x000fe400078e0208 */
[----:B------:R-:W-:Y:S02]  /*1220*/  IMAD R165, R7, R10, R2 ;  /* 0x0000000a07a57224 */ /* 0x000fe400078e0202 */
.L_x_15:
[----:B------:R-:W1:Y:S01]  /*1230*/  LDCU UR4, c[0x0][0xb30] ;  /* 0x00016600ff0477ac */ /* 0x000e620008000800 */
[----:B------:R-:W2:Y:S08]  /*1240*/  S2UR UR37, SR_CgaCtaId ;  /* 0x00000000002579c3 */ /* 0x000eb00000008800 */
[----:B------:R-:W3:Y:S01]  /*1250*/  LDC R72, c[0x0][0xb24] ;  /* 0x0002c900ff487b82 */ /* 0x000ee20000000800 */
[----:B-1----:R-:W-:-:S09]  /*1260*/  UISETP.NE.AND UP1, UPT, UR4, 0x1, UPT ;  /* 0x000000010400788c */ /* 0x002fd2000bf25270 */
[----:B--2---:R-:W-:Y:S05]  /*1270*/  BRA.U UP1, `(.L_x_16) ;  /* 0x0000000101407547 */ /* 0x004fea000b800000 */
[----:B------:R-:W1:Y:S08]  /*1280*/  LDC.64 R4, c[0x0][0xb10] ;  /* 0x0002c400ff047b82 */ /* 0x000e700000000a00 */
[----:B------:R-:W2:Y:S08]  /*1290*/  LDC.64 R2, c[0x0][0xb18] ;  /* 0x0002c600ff027b82 */ /* 0x000eb00000000a00 */
[----:B------:R-:W4:Y:S08]  /*12a0*/  LDC R6, c[0x0][0xb20] ;  /* 0x0002c800ff067b82 */ /* 0x000f300000000800 */
[----:B------:R-:W3:Y:S01]  /*12b0*/  LDC R8, c[0x0][0xb0c] ;  /* 0x0002c300ff087b82 */ /* 0x000ee20000000800 */
[----:B-1----:R-:W-:-:S05]  /*12c0*/  IMAD.HI.U32 R4, R165, R4, RZ ;  /* 0x00000004a5047227 */ /* 0x002fca00078e00ff */
[----:B------:R-:W-:Y:S01]  /*12d0*/  SHF.R.U32.HI R4, RZ, R5, R4 ;  /* 0x00000005ff047219 */ /* 0x000fe20000011604 */
[----:B--2---:R-:W-:Y:S01]  /*12e0*/  IMAD.HI.U32 R3, R155, R3, RZ ;  /* 0x000000039b037227 */ /* 0x004fe200078e00ff */
[----:B------:R-:W-:-:S04]  /*12f0*/  ISETP.NE.AND P0, PT, R2, 0x1, PT ;  /* 0x000000010200780c */ /* 0x000fc80003f05270 */
[----:B----4-:R-:W-:-:S04]  /*1300*/  SHF.R.U32.HI R6, RZ, R6, R3 ;  /* 0x00000006ff067219 */ /* 0x010fc80000011603 */
[----:B------:R-:W-:Y:S02]  /*1310*/  SEL R3, R155, R6, !P0 ;  /* 0x000000069b037207 */ /* 0x000fe40004000000 */
[----:B---3--:R-:W-:-:S04]  /*1320*/  ISETP.NE.AND P1, PT, R8, 0x1, PT ;  /* 0x000000010800780c */ /* 0x008fc80003f25270 */
[----:B------:R-:W-:-:S05]  /*1330*/  SEL R4, R165, R4, !P1 ;  /* 0x00000004a5047207 */ /* 0x000fca0004800000 */
[----:B------:R-:W-:Y:S02]  /*1340*/  IMAD.IADD R5, R3, 0x1, -R4 ;  /* 0x0000000103057824 */ /* 0x000fe400078e0a04 */
[----:B------:R-:W-:Y:S02]  /*1350*/  IMAD.IADD R3, R4, 0x1, -R3 ;  /* 0x0000000104037824 */ /* 0x000fe400078e0a03 */
[----:B------:R-:W-:Y:S02]  /*1360*/  IMAD R165, R5, R8, R165 ;  /* 0x0000000805a57224 */ /* 0x000fe400078e02a5 */
[----:B------:R-:W-:-:S07]  /*1370*/  IMAD R155, R3, R2, R155 ;  /* 0x00000002039b7224 */ /* 0x000fce00078e029b */
.L_x_16:
[----:B------:R-:W-:Y:S01]  /*1380*/  BAR.SYNC.DEFER_BLOCKING 0x0 ;  /* 0x0000000000007b1d */ /* 0x000fe20000010000 */
[----:B------:R-:W-:Y:S01]  /*1390*/  UISETP.NE.AND UP1, UPT, UR8, 0x2, UPT ;  /* 0x000000020800788c */ /* 0x000fe2000bf25270 */
[----:B------:R-:W-:Y:S02]  /*13a0*/  ISETP.NE.OR P5, PT, R0, 0x2, !P5 ;  /* 0x000000020000780c */ /* 0x000fe40006fa5670 */
[----:B------:R-:W-:-:S06]  /*13b0*/  LOP3.LUT R2, R166, 0x1f, RZ, 0xc0, !PT ;  /* 0x0000001fa6027812 */ /* 0x000fcc00078ec0ff */
[----:B------:R-:W-:Y:S05]  /*13c0*/  BRA.U UP1, `(.L_x_17) ;  /* 0x0000001101ec7547 */ /* 0x000fea000b800000 */
[----:B------:R-:W1:Y:S01]  /*13d0*/  LDCU UR13, c[0x0][0x38c] ;  /* 0x00007180ff0d77ac */ /* 0x000e620008000800 */
[----:B------:R-:W2:Y:S01]  /*13e0*/  LDC R9, c[0x0][0x370] ;  /* 0x0000dc00ff097b82 */ /* 0x000ea20000000800 */
[----:B------:R-:W-:Y:S01]  /*13f0*/  PLOP3.LUT P1, PT, PT, PT, UP2, 0x80, 0x8 ;  /* 0x000000000008781c */ /* 0x000fe20003f2f028 */
[----:B------:R-:W-:Y:S01]  /*1400*/  IMAD.MOV.U32 R15, RZ, RZ, 0x1 ;  /* 0x00000001ff0f7424 */ /* 0x000fe200078e00ff */
[----:B------:R-:W-:Y:S01]  /*1410*/  ISETP.EQ.OR P4, PT, R2, RZ, P5 ;  /* 0x000000ff0200720c */ /* 0x000fe20002f82670 */
[----:B------:R-:W-:Y:S01]  /*1420*/  IMAD.MOV.U32 R14, RZ, RZ, RZ ;  /* 0x000000ffff0e7224 */ /* 0x000fe200078e00ff */
[----:B------:R-:W-:Y:S02]  /*1430*/  PLOP3.LUT P1, PT, P1, PT, PT, 0x8, 0x80 ;  /* 0x000000000080781c */ /* 0x000fe40000f2e170 */
[----:B------:R-:W-:Y:S01]  /*1440*/  CS2R R12, SRZ ;  /* 0x00000000000c7805 */ /* 0x000fe2000001ff00 */
[----:B------:R-:W-:Y:S01]  /*1450*/  IMAD.MOV.U32 R10, RZ, RZ, 0x1 ;  /* 0x00000001ff0a7424 */ /* 0x000fe200078e00ff */
[----:B------:R-:W4:Y:S01]  /*1460*/  LDC R0, c[0x0][0x374] ;  /* 0x0000dd00ff007b82 */ /* 0x000f220000000800 */
[----:B------:R-:W2:Y:S01]  /*1470*/  LDCU.64 UR22, c[0x0][0x348] ;  /* 0x00006900ff1677ac */ /* 0x000ea20008000a00 */
[----:B------:R-:W-:Y:S01]  /*1480*/  UMOV UR6, URZ ;  /* 0x000000ff00067c82 */ /* 0x000fe20008000000 */
[----:B-1----:R-:W-:-:S04]  /*1490*/  UIADD3 UR5, UPT, UPT, UR13, 0x7f, URZ ;  /* 0x0000007f0d057890 */ /* 0x002fc8000fffe0ff */
[----:B------:R-:W-:-:S04]  /*14a0*/  USHF.R.S32.HI UR4, URZ, 0x1f, UR5 ;  /* 0x0000001fff047899 */ /* 0x000fc80008011405 */
[----:B------:R-:W-:-:S04]  /*14b0*/  ULEA.HI UR4, UR4, UR5, URZ, 0x7 ;  /* 0x0000000504047291 */ /* 0x000fc8000f8f38ff */
[----:B------:R-:W-:Y:S02]  /*14c0*/  USHF.R.S32.HI UR15, URZ, 0x7, UR4 ;  /* 0x00000007ff0f7899 */ /* 0x000fe40008011404 */
[----:B------:R-:W-:Y:S02]  /*14d0*/  UIADD3 UR4, UPT, UPT, UR13, -0x1, URZ ;  /* 0xffffffff0d047890 */ /* 0x000fe4000fffe0ff */
[----:B------:R-:W-:Y:S02]  /*14e0*/  UISETP.LT.U32.AND UP0, UPT, UR15, 0x8, UPT ;  /* 0x000000080f00788c */ /* 0x000fe4000bf01070 */
[----:B------:R-:W-:Y:S02]  /*14f0*/  UISETP.GE.U32.AND UP1, UPT, UR4, -0xff, UPT ;  /* 0xffffff010400788c */ /* 0x000fe4000bf26070 */
[----:B------:R-:W-:Y:S02]  /*1500*/  USEL UR14, UR15, 0x8, UP0 ;  /* 0x000000080f0e7887 */ /* 0x000fe40008000000 */
[----:B------:R-:W-:-:S02]  /*1510*/  UIADD3 UR13, UPT, UPT, UR13, 0xfe, URZ ;  /* 0x000000fe0d0d7890 */ /* 0x000fc4000fffe0ff */
[----:B------:R-:W-:Y:S02]  /*1520*/  UIADD3 UR5, UPT, UPT, UR14, -0x1, URZ ;  /* 0xffffffff0e057890 */ /* 0x000fe4000fffe0ff */
[----:B------:R-:W-:-:S03]  /*1530*/  UIADD3 UR7, UPT, UPT, UR15, -UR14, URZ ;  /* 0x8000000e0f077290 */ /* 0x000fc6000fffe0ff */
[----:B------:R-:W-:-:S04]  /*1540*/  @UP1 UIADD3 UR5, UPT, UPT, UR14, URZ, URZ ;  /* 0x000000ff0e051290 */ /* 0x000fc8000fffe0ff */
[----:B--2---:R-:W-:-:S12]  /*1550*/  UIADD3 UR5, UPT, UPT, UR5, 0x1, URZ ;  /* 0x0000000105057890 */ /* 0x004fd8000fffe0ff */
.L_x_35:
[----:B------:R-:W-:Y:S01]  /*1560*/  UISETP.NE.AND UP0, UPT, UR37, URZ, UPT ;  /* 0x000000ff2500728c */ /* 0x000fe2000bf05270 */
[----:B------:R-:W1:Y:S08]  /*1570*/  S2UR UR37, SR_CgaCtaId ;  /* 0x00000000002579c3 */ /* 0x000e700000008800 */
[----:B------:R-:W-:Y:S05]  /*1580*/  BRA.U UP0, `(.L_x_18) ;  /* 0x0000000100347547 */ /* 0x000fea000b800000 */
[----:B------:R-:W2:Y:S01]  /*1590*/  S2R R2, SR_CgaCtaId ;  /* 0x0000000000027919 */ /* 0x000ea20000008800 */
[----:B------:R-:W-:-:S04]  /*15a0*/  MOV R3, 0x400 ;  /* 0x0000040000037802 */ /* 0x000fc80000000f00 */
[----:B--2---:R-:W-:Y:S02]  /*15b0*/  LEA R3, R2, R3, 0x18 ;  /* 0x0000000302037211 */ /* 0x004fe400078ec0ff */
[----:B------:R-:W-:-:S03]  /*15c0*/  SHF.L.U32 R2, R10, 0x1f, RZ ;  /* 0x0000001f0a027819 */ /* 0x000fc600000006ff */
[----:B------:R-:W-:-:S04]  /*15d0*/  IMAD R3, R12, 0x8, R3 ;  /* 0x000000080c037824 */ /* 0x000fc800078e0203 */
[----:B------:R-:W2:Y:S02]  /*15e0*/  SYNCS.PHASECHK.TRANS64.TRYWAIT P0, [R3+URZ+0x110], R2 ;  /* 0x00011002030075a7 */ /* 0x000ea400080011ff */
[----:B--2---:R-:W-:Y:S05]  /*15f0*/  @!P0 BRA `(.L_x_19) ;  /* 0x0000005400808947 */ /* 0x004fea0003800000 */
.L_x_99:
[----:B------:R-:W-:Y:S01]  /*1600*/  VIADD R12, R12, 0x1 ;  /* 0x000000010c0c7836 */ /* 0x000fe20000000000 */
[----:B------:R2:W-:Y:S04]  /*1610*/  SYNCS.ARRIVE.TRANS64.A1T0 RZ, [R3+URZ+0x100], RZ ;  /* 0x000100ff03ff79a7 */ /* 0x0005e800081000ff */
[----:B------:R-:W-:-:S04]  /*1620*/  ISETP.NE.AND P0, PT, R12, 0x2, PT ;  /* 0x000000020c00780c */ /* 0x000fc80003f05270 */
[----:B------:R-:W-:Y:S02]  /*1630*/  SEL R12, R12, RZ, P0 ;  /* 0x000000ff0c0c7207 */ /* 0x000fe40000000000 */
[----:B--2---:R-:W-:-:S04]  /*1640*/  SEL R3, RZ, 0x1, P0 ;  /* 0x00000001ff037807 */ /* 0x004fc80000000000 */
[----:B------:R-:W-:-:S07]  /*1650*/  LOP3.LUT R10, R10, R3, RZ, 0x3c, !PT ;  /* 0x000000030a0a7212 */ /* 0x000fce00078e3cff */
.L_x_18:
[----:B------:R-:W-:Y:S01]  /*1660*/  UMOV UR4, 0x400 ;  /* 0x0000040000047882 */ /* 0x000fe20000000000 */
[----:B------:R-:W-:Y:S01]  /*1670*/  SHF.L.U32 R2, R15, 0x1f, RZ ;  /* 0x0000001f0f027819 */ /* 0x000fe200000006ff */
[----:B-1----:R-:W-:Y:S01]  /*1680*/  ULEA UR4, UR37, UR4, 0x18 ;  /* 0x0000000425047291 */ /* 0x002fe2000f8ec0ff */
[----:B------:R-:W-:Y:S01]  /*1690*/  R2UR UR35, R165 ;  /* 0x00000000a52372ca */ /* 0x000fe200000e0000 */
[----:B------:R-:W-:Y:S01]  /*16a0*/  UISETP.GE.U32.AND UP0, UPT, UR13, 0xff, UPT ;  /* 0x000000ff0d00788c */ /* 0x000fe2000bf06070 */
[----:B------:R-:W-:Y:S01]  /*16b0*/  R2UR UR11, R155 ;  /* 0x000000009b0b72ca */ /* 0x000fe200000e0000 */
[----:B------:R-:W-:Y:S01]  /*16c0*/  ULEA UR8, UR6, UR4, 0x3 ;  /* 0x0000000406087291 */ /* 0x000fe2000f8e18ff */
[----:B------:R-:W-:-:S08]  /*16d0*/  UMOV UR24, URZ ;  /* 0x000000ff00187c82 */ /* 0x000fd00008000000 */
[----:B------:R1:W2:Y:S01]  /*16e0*/  SYNCS.PHASECHK.TRANS64.TRYWAIT P0, [UR8+0x40], R2 ;  /* 0x00004002ff0075a7 */ /* 0x0002a20008001108 */
[----:B------:R-:W-:Y:S02]  /*16f0*/  USHF.L.U32 UR35, UR35, 0x7, URZ ;  /* 0x0000000723237899 */ /* 0x000fe400080006ff */
[----:B------:R-:W-:Y:S01]  /*1700*/  USHF.L.U32 UR11, UR11, 0x6, URZ ;  /* 0x000000060b0b7899 */ /* 0x000fe200080006ff */
[----:B------:R-:W-:Y:S11]  /*1710*/  BRA.U !UP0, `(.L_x_20) ;  /* 0x0000000108a87547 */ /* 0x000ff6000b800000 */
[----:B------:R-:W-:Y:S01]  /*1720*/  UMOV UR16, URZ ;  /* 0x000000ff00107c82 */ /* 0x000fe20008000000 */
[----:B------:R-:W-:-:S05]  /*1730*/  UMOV UR17, UR6 ;  /* 0x0000000600117c82 */ /* 0x000fca0008000000 */
.L_x_25:
[----:B-1----:R-:W-:Y:S01]  /*1740*/  ULEA UR33, UR17, UR4, 0x3 ;  /* 0x0000000411217291 */ /* 0x002fe2000f8e18ff */
[----:B--2---:R-:W-:Y:S01]  /*1750*/  @!P5 MOV R3, 0x6000 ;  /* 0x000060000003d802 */ /* 0x004fe20000000f00 */
[----:B--2---:R-:W-:Y:S10]  /*1760*/  @P0 BRA `(.L_x_21) ;  /* 0x00000000000c0947 */ /* 0x004ff40003800000 */
[----:B------:R-:W-:-:S04]  /*1770*/  SHF.L.U32 R5, R15, 0x1f, RZ ;  /* 0x0000001f0f057819 */ /* 0x000fc800000006ff */
[----:B------:R-:W2:Y:S02]  /*1780*/  SYNCS.PHASECHK.TRANS64.TRYWAIT P0, [UR33+0x40], R5 ;  /* 0x00004005ff0075a7 */ /* 0x000ea40008001121 */
[----:B--2---:R-:W-:Y:S05]  /*1790*/  @!P0 BRA `(.L_x_22) ;  /* 0x00000054002c8947 */ /* 0x004fea0003800000 */
.L_x_21:
[----:B------:R2:W-:Y:S01]  /*17a0*/  @!P5 SYNCS.ARRIVE.TRANS64 RZ, [UR33], R3 ;  /* 0x00000003ffffd9a7 */ /* 0x0005e20008000021 */
[----:B------:R-:W-:Y:S04]  /*17b0*/  BSSY.RECONVERGENT B0, `(.L_x_23) ;  /* 0x0000003000007945 */ /* 0x000fe80003800200 */
[----:B------:R-:W-:Y:S05]  /*17c0*/  @P4 BRA `(.L_x_24) ;  /* 0x0000000000044947 */ /* 0x000fea0003800000 */
[----:B------:R-:W-:Y:S05]  /*17d0*/  BPT.TRAP 0x1 ;  /* 0x000000040000795c */ /* 0x000fea0000300000 */
.L_x_24:
[----:B------:R-:W-:Y:S05]  /*17e0*/  BSYNC.RECONVERGENT B0 ;  /* 0x0000000000007941 */ /* 0x000fea0003800200 */
.L_x_23:
[----:B------:R-:W-:Y:S02]  /*17f0*/  UIADD3 UR6, UPT, UPT, UR17, 0x1, URZ ;  /* 0x0000000111067890 */ /* 0x000fe4000fffe0ff */
[----:B------:R-:W-:Y:S02]  /*1800*/  ULEA UR32, UR17, UR4, 0xe ;  /* 0x0000000411207291 */ /* 0x000fe4000f8e70ff */
[----:B------:R-:W-:Y:S02]  /*1810*/  UISETP.NE.AND UP0, UPT, UR6, 0x8, UPT ;  /* 0x000000080600788c */ /* 0x000fe4000bf05270 */
[----:B------:R-:W-:Y:S02]  /*1820*/  UIADD3 UR26, UP1, UPT, UR22, 0x80, URZ ;  /* 0x00000080161a7890 */ /* 0x000fe4000ff3e0ff */
[----:B------:R-:W-:Y:S02]  /*1830*/  USEL UR9, URZ, 0x1, UP0 ;  /* 0x00000001ff097887 */ /* 0x000fe40008000000 */
[----:B------:R-:W-:-:S02]  /*1840*/  USEL UR6, UR6, URZ, UP0 ;  /* 0x000000ff06067287 */ /* 0x000fc40008000000 */
[----:B------:R-:W-:Y:S02]  /*1850*/  UIADD3 UR20, UP0, UPT, UR22, 0x180, URZ ;  /* 0x0000018016147890 */ /* 0x000fe4000ff1e0ff */
[----:B------:R-:W-:Y:S01]  /*1860*/  ULEA UR8, UR6, UR4, 0x3 ;  /* 0x0000000406087291 */ /* 0x000fe2000f8e18ff */
[----:B------:R-:W-:Y:S01]  /*1870*/  LOP3.LUT R15, R15, UR9, RZ, 0x3c, !PT ;  /* 0x000000090f0f7c12 */ /* 0x000fe2000f8e3cff */
[----:B------:R-:W-:Y:S02]  /*1880*/  USHF.L.U32 UR34, UR16, 0x7, URZ ;  /* 0x0000000710227899 */ /* 0x000fe400080006ff */
[----:B------:R-:W-:Y:S01]  /*1890*/  UIADD3.X UR27, UPT, UPT, URZ, UR23, URZ, UP1, !UPT ;  /* 0x00000017ff1b7290 */ /* 0x000fe20008ffe4ff */
[----:B-1----:R-:W-:Y:S01]  /*18a0*/  SHF.L.U32 R2, R15, 0x1f, RZ ;  /* 0x0000001f0f027819 */ /* 0x002fe200000006ff */
[----:B------:R-:W-:Y:S02]  /*18b0*/  UIADD3 UR32, UPT, UPT, UR32, 0x4400, URZ ;  /* 0x0000440020207890 */ /* 0x000fe4000fffe0ff */
[----:B------:R-:W-:Y:S01]  /*18c0*/  UIADD3.X UR21, UPT, UPT, URZ, UR23, URZ, UP0, !UPT ;  /* 0x00000017ff157290 */ /* 0x000fe200087fe4ff */
[----:B------:R1:W1:Y:S01]  /*18d0*/  SYNCS.PHASECHK.TRANS64.TRYWAIT P0, [UR8+0x40], R2 ;  /* 0x00004002ff0075a7 */ /* 0x0002620008001108 */
[----:B------:R-:W-:Y:S01]  /*18e0*/  ULEA UR8, UR17, UR4, 0xd ;  /* 0x0000000411087291 */ /* 0x000fe2000f8e68ff */
[----:B------:R-:W-:Y:S01]  /*18f0*/  UMOV UR18, 0x0 ;  /* 0x0000000000127882 */ /* 0x000fe20000000000 */
[----:B------:R-:W-:-:S02]  /*1900*/  UMOV UR19, 0x10000000 ;  /* 0x1000000000137882 */ /* 0x000fc40000000000 */
[----:B------:R-:W-:Y:S01]  /*1910*/  UIADD3 UR8, UPT, UPT, UR8, 0x24400, URZ ;  /* 0x0002440008087890 */ /* 0x000fe2000fffe0ff */
[----:B------:R1:W-:Y:S01]  /*1920*/  UTMALDG.3D [UR32], [UR26], desc[UR18] ;  /* 0x000012201a0075b4 */ /* 0x0003e20008011000 */
[----:B------:R-:W-:Y:S01]  /*1930*/  UMOV UR12, UR36 ;  /* 0x00000024000c7c82 */ /* 0x000fe20008000000 */
[----:B------:R-:W-:Y:S01]  /*1940*/  UMOV UR9, UR33 ;  /* 0x0000002100097c82 */ /* 0x000fe20008000000 */
[----:B------:R-:W-:Y:S01]  /*1950*/  UMOV UR10, UR34 ;  /* 0x00000022000a7c82 */ /* 0x000fe20008000000 */
[----:B------:R-:W-:Y:S01]  /*1960*/  UIADD3 UR16, UPT, UPT, UR16, 0x1, URZ ;  /* 0x0000000110107890 */ /* 0x000fe2000fffe0ff */
[----:B------:R-:W-:Y:S01]  /*1970*/  UMOV UR24, UR5 ;  /* 0x0000000500187c82 */ /* 0x000fe20008000000 */
[----:B------:R-:W-:Y:S02]  /*1980*/  UMOV UR17, UR6 ;  /* 0x0000000600117c82 */ /* 0x000fe40008000000 */
[----:B------:R1:W-:Y:S01]  /*1990*/  UTMALDG.3D [UR8], [UR20], desc[UR18] ;  /* 0x00001208140075b4 */ /* 0x0003e20008011000 */
[----:B------:R-:W-:-:S09]  /*19a0*/  UISETP.NE.AND UP0, UPT, UR16, UR5, UPT ;  /* 0x000000051000728c */ /* 0x000fd2000bf05270 */
[----:B------:R-:W-:Y:S05]  /*19b0*/  BRA.U UP0, `(.L_x_25) ;  /* 0xfffffffd00607547 */ /* 0x000fea000b83ffff */
.L_x_20:
[----:B-1----:R-:W-:Y:S01]  /*19c0*/  ULEA UR8, UR6, UR4, 0x3 ;  /* 0x0000000406087291 */ /* 0x002fe2000f8e18ff */
[----:B------:R-:W-:Y:S01]  /*19d0*/  SHF.L.U32 R2, R15, 0x1f, RZ ;  /* 0x0000001f0f027819 */ /* 0x000fe200000006ff */
[----:B------:R-:W-:Y:S01]  /*19e0*/  @!P1 SYNCS.ARRIVE.TRANS64.A1T0 RZ, [UR4+0x98], RZ ;  /* 0x000098ffffff99a7 */ /* 0x000fe20008100004 */
[----:B------:R-:W-:-:S06]  /*19f0*/  UISETP.GT.AND UP0, UPT, UR15, UR14, UPT ;  /* 0x0000000e0f00728c */ /* 0x000fcc000bf04270 */
[----:B--2---:R1:W2:Y:S03]  /*1a00*/  SYNCS.PHASECHK.TRANS64.TRYWAIT P0, [UR8+0x40], R2 ;  /* 0x00004002ff0075a7 */ /* 0x0042a60008001108 */
[----:B------:R-:W-:Y:S05]  /*1a10*/  BRA.U !UP0, `(.L_x_26) ;  /* 0x0000000108ac7547 */ /* 0x000fea000b800000 */
[----:B------:R-:W-:Y:S01]  /*1a20*/  UIADD3 UR21, UPT, UPT, UR7, UR24, URZ ;  /* 0x0000001807157290 */ /* 0x000fe2000fffe0ff */
[----:B------:R-:W-:-:S11]  /*1a30*/  UMOV UR25, UR6 ;  /* 0x0000000600197c82 */ /* 0x000fd60008000000 */
.L_x_31:
[----:B-1----:R-:W-:Y:S01]  /*1a40*/  ULEA UR17, UR25, UR4, 0x3 ;  /* 0x0000000419117291 */ /* 0x002fe2000f8e18ff */
[----:B--2---:R-:W-:Y:S01]  /*1a50*/  @!P5 MOV R3, 0x6000 ;  /* 0x000060000003d802 */ /* 0x004fe20000000f00 */
[----:B--2---:R-:W-:Y:S10]  /*1a60*/  @P0 BRA `(.L_x_27) ;  /* 0x00000000000c0947 */ /* 0x004ff40003800000 */
[----:B------:R-:W-:-:S04]  /*1a70*/  SHF.L.U32 R5, R15, 0x1f, RZ ;  /* 0x0000001f0f057819 */ /* 0x000fc800000006ff */
[----:B------:R-:W2:Y:S02]  /*1a80*/  SYNCS.PHASECHK.TRANS64.TRYWAIT P0, [UR17+0x40], R5 ;  /* 0x00004005ff0075a7 */ /* 0x000ea40008001111 */
[----:B--2---:R-:W-:Y:S05]  /*1a90*/  @!P0 BRA `(.L_x_28) ;  /* 0x0000005000848947 */ /* 0x004fea0003800000 */
.L_x_27:
[----:B------:R2:W-:Y:S01]  /*1aa0*/  @!P5 SYNCS.ARRIVE.TRANS64 RZ, [UR17], R3 ;  /* 0x00000003ffffd9a7 */ /* 0x0005e20008000011 */
[----:B------:R-:W-:Y:S04]  /*1ab0*/  BSSY.RECONVERGENT B0, `(.L_x_29) ;  /* 0x0000003000007945 */ /* 0x000fe80003800200 */
[----:B------:R-:W-:Y:S05]  /*1ac0*/  @P4 BRA `(.L_x_30) ;  /* 0x0000000000044947 */ /* 0x000fea0003800000 */
[----:B------:R-:W-:Y:S05]  /*1ad0*/  BPT.TRAP 0x1 ;  /* 0x000000040000795c */ /* 0x000fea0000300000 */
.L_x_30:
[----:B------:R-:W-:Y:S05]  /*1ae0*/  BSYNC.RECONVERGENT B0 ;  /* 0x0000000000007941 */ /* 0x000fea0003800200 */
.L_x_29:
        /* <DEDUP_REMOVED lines=10> */
[----:B------:R-:W-:Y:S01]  /*1b90*/  UIADD3 UR16, UPT, UPT, UR16, 0x4400, URZ ;  /* 0x0000440010107890 */ /* 0x000fe2000fffe0ff */
[----:B-1----:R-:W-:Y:S01]  /*1ba0*/  SHF.L.U32 R2, R15, 0x1f, RZ ;  /* 0x0000001f0f027819 */ /* 0x002fe200000006ff */
[----:B------:R-:W-:Y:S02]  /*1bb0*/  UIADD3.X UR31, UPT, UPT, URZ, UR23, URZ, UP1, !UPT ;  /* 0x00000017ff1f7290 */ /* 0x000fe40008ffe4ff */
[----:B------:R-:W-:Y:S01]  /*1bc0*/  UIADD3.X UR29, UPT, UPT, URZ, UR23, URZ, UP0, !UPT ;  /* 0x00000017ff1d7290 */ /* 0x000fe200087fe4ff */
[----:B------:R1:W1:Y:S01]  /*1bd0*/  SYNCS.PHASECHK.TRANS64.TRYWAIT P0, [UR8+0x40], R2 ;  /* 0x00004002ff0075a7 */ /* 0x0002620008001108 */
[----:B------:R-:W-:Y:S01]  /*1be0*/  ULEA UR8, UR25, UR4, 0xd ;  /* 0x0000000419087291 */ /* 0x000fe2000f8e68ff */
[----:B------:R-:W-:Y:S01]  /*1bf0*/  UMOV UR26, 0x0 ;  /* 0x00000000001a7882 */ /* 0x000fe20000000000 */
[----:B------:R-:W-:-:S02]  /*1c00*/  UMOV UR27, 0x10000000 ;  /* 0x10000000001b7882 */ /* 0x000fc40000000000 */
[----:B------:R-:W-:Y:S01]  /*1c10*/  UIADD3 UR8, UPT, UPT, UR8, 0x24400, URZ ;  /* 0x0002440008087890 */ /* 0x000fe2000fffe0ff */
[----:B------:R-:W-:Y:S01]  /*1c20*/  UMOV UR19, UR35 ;  /* 0x0000002300137c82 */ /* 0x000fe20008000000 */
[----:B------:R-:W-:Y:S01]  /*1c30*/  UMOV UR20, UR36 ;  /* 0x0000002400147c82 */ /* 0x000fe20008000000 */
[----:B------:R-:W-:Y:S01]  /*1c40*/  UMOV UR12, UR36 ;  /* 0x00000024000c7c82 */ /* 0x000fe20008000000 */
[----:B------:R-:W-:Y:S01]  /*1c50*/  UMOV UR9, UR17 ;  /* 0x0000001100097c82 */ /* 0x000fe20008000000 */
[----:B------:R-:W-:Y:S01]  /*1c60*/  UMOV UR10, UR18 ;  /* 0x00000012000a7c82 */ /* 0x000fe20008000000 */
[----:B------:R1:W-:Y:S01]  /*1c70*/  UTMALDG.3D [UR16], [UR30], desc[UR26] ;  /* 0x00001a101e0075b4 */ /* 0x0003e20008011000 */
[----:B------:R-:W-:Y:S01]  /*1c80*/  UIADD3 UR24, UPT, UPT, UR24, 0x1, URZ ;  /* 0x0000000118187890 */ /* 0x000fe2000fffe0ff */
[----:B------:R-:W-:-:S03]  /*1c90*/  UMOV UR25, UR6 ;  /* 0x0000000600197c82 */ /* 0x000fc60008000000 */
[----:B------:R-:W-:Y:S01]  /*1ca0*/  UISETP.NE.AND UP0, UPT, UR24, UR21, UPT ;  /* 0x000000151800728c */ /* 0x000fe2000bf05270 */
[----:B------:R1:W-:Y:S08]  /*1cb0*/  UTMALDG.3D [UR8], [UR28], desc[UR26] ;  /* 0x00001a081c0075b4 */ /* 0x0003f00008011000 */
[----:B------:R-:W-:Y:S05]  /*1cc0*/  BRA.U UP0, `(.L_x_31) ;  /* 0xfffffffd005c7547 */ /* 0x000fea000b83ffff */
.L_x_26:
[C---:B-1----:R-:W-:Y:S01]  /*1cd0*/  LEA R2, R14.reuse, UR4, 0x3 ;  /* 0x000000040e027c11 */ /* 0x042fe2000f8e18ff */
[----:B------:R-:W-:Y:S01]  /*1ce0*/  NOP ;  /* 0x0000000000007918 */ /* 0x000fe20000000000 */
[----:B--2---:R-:W-:Y:S02]  /*1cf0*/  SHF.L.U32 R3, R13, 0x1f, RZ ;  /* 0x0000001f0d037819 */ /* 0x004fe400000006ff */
[----:B------:R-:W-:Y:S02]  /*1d00*/  LEA R4, R14, UR4, 0x4 ;  /* 0x000000040e047c11 */ /* 0x000fe4000f8e20ff */
[----:B------:R-:W1:Y:S02]  /*1d10*/  SYNCS.PHASECHK.TRANS64.TRYWAIT P0, [R2+URZ+0xa0], R3 ;  /* 0x0000a003020075a7 */ /* 0x000e6400080011ff */
[----:B-1----:R-:W-:Y:S05]  /*1d20*/  @!P0 BRA `(.L_x_32) ;  /* 0x0000004c00f88947 */ /* 0x002fea0003800000 */
.L_x_102:
[----:B------:R-:W2:Y:S01]  /*1d30*/  LDS.128 R4, [R4+0x130] ;  /* 0x0001300004047984 */ /* 0x000ea20000000c00 */
[----:B---3--:R-:W-:Y:S01]  /*1d40*/  ISETP.GE.AND P0, PT, R72, 0x1, PT ;  /* 0x000000014800780c */ /* 0x008fe20003f06270 */
[----:B-1----:R-:W-:Y:S01]  /*1d50*/  VIADD R2, R2, 0xb0 ;  /* 0x000000b002027836 */ /* 0x002fe20000000000 */
[----:B------:R-:W-:Y:S01]  /*1d60*/  @!PT LDS RZ, [RZ] ;  /* 0x00000000fffff984 */ /* 0x000fe20000000800 */
[----:B------:R-:W-:Y:S01]  /*1d70*/  @!PT LDS RZ, [RZ] ;  /* 0x00000000fffff984 */ /* 0x000fe20000000800 */
[----:B------:R-:W-:Y:S01]  /*1d80*/  @!PT LDS RZ, [RZ] ;  /* 0x00000000fffff984 */ /* 0x000fe20000000800 */
[----:B------:R-:W-:Y:S01]  /*1d90*/  @!PT LDS RZ, [RZ] ;  /* 0x00000000fffff984 */ /* 0x000fe20000000800 */
[----:B------:R1:W-:Y:S06]  /*1da0*/  MEMBAR.ALL.CTA ;  /* 0x0000000000007992 */ /* 0x0003ec0000008000 */
[----:B-1----:R-:W1:Y:S01]  /*1db0*/  FENCE.VIEW.ASYNC.S ;  /* 0x00000000000073c6 */ /* 0x002e620000000000 */
[----:B------:R-:W-:-:S04]  /*1dc0*/  PRMT R2, RZ, 0x654, R2 ;  /* 0x00000654ff027816 */ /* 0x000fc80000000002 */
[----:B-1----:R1:W-:Y:S01]  /*1dd0*/  SYNCS.ARRIVE.TRANS64.RED.A1T0 RZ, [R2+URZ], RZ ;  /* 0x000000ff02ff79a7 */ /* 0x0023e200081004ff */
[----:B--2---:R-:W-:-:S13]  /*1de0*/  LOP3.LUT P2, RZ, R6, 0x1, RZ, 0xc0, !PT ;  /* 0x0000000106ff7812 */ /* 0x004fda000784c0ff */
[----:B------:R-:W-:Y:S01]  /*1df0*/  @P2 SHF.R.U32.HI R3, RZ, 0x10, R5 ;  /* 0x00000010ff032819 */ /* 0x000fe20000011605 */
[----:B------:R-:W-:Y:S01]  /*1e00*/  VOTEU.ANY UP0, P2 ;  /* 0x0000000000ff7886 */ /* 0x000fe20001000100 */
[----:B------:R-:W-:Y:S02]  /*1e10*/  @P2 MOV R11, R4 ;  /* 0x00000004000b2202 */ /* 0x000fe40000000f00 */
[----:B------:R-:W-:Y:S02]  /*1e20*/  @P2 R2UR.BROADCAST UR8, R3 ;  /* 0x00000000030822ca */ /* 0x000fe400008e0000 */
[----:B------:R-:W-:-:S11]  /*1e30*/  @P2 LOP3.LUT R8, R5, 0xffff, RZ, 0xc0, !PT ;  /* 0x0000ffff05082812 */ /* 0x000fd600078ec0ff */
[----:B------:R-:W-:Y:S01]  /*1e40*/  @UP0 UMOV UR36, UR8 ;  /* 0x0000000800240c82 */ /* 0x000fe20008000000 */
[----:B-1----:R-:W-:Y:S05]  /*1e50*/  @!P0 BRA `(.L_x_33) ;  /* 0x0000000000b88947 */ /* 0x002fea0003800000 */
[----:B------:R-:W4:Y:S01]  /*1e60*/  LDC.64 R4, c[0x0][0xb18] ;  /* 0x0002c600ff047b82 */ /* 0x000f220000000a00 */
[----:B------:R-:W-:-:S07]  /*1e70*/  ISETP.NE.AND P3, PT, R72, 0x1, PT ;  /* 0x000000014800780c */ /* 0x000fce0003f65270 */
[----:B------:R-:W1:Y:S08]  /*1e80*/  LDC.64 R6, c[0x0][0xb10] ;  /* 0x0002c400ff067b82 */ /* 0x000e700000000a00 */
[----:B------:R-:W2:Y:S08]  /*1e90*/  LDC R16, c[0x0][0xb20] ;  /* 0x0002c800ff107b82 */ /* 0x000eb00000000800 */
[----:B------:R-:W3:Y:S01]  /*1ea0*/  LDC R18, c[0x0][0xb0c] ;  /* 0x0002c300ff127b82 */ /* 0x000ee20000000800 */
[----:B----4-:R-:W-:Y:S01]  /*1eb0*/  IMAD.HI.U32 R17, R0, R5, RZ ;  /* 0x0000000500117227 */ /* 0x010fe200078e00ff */
[----:B------:R-:W-:-:S03]  /*1ec0*/  ISETP.NE.AND P0, PT, R4, 0x1, PT ;  /* 0x000000010400780c */ /* 0x000fc60003f05270 */
[----:B------:R-:W-:-:S03]  /*1ed0*/  IMAD.HI.U32 R5, R8, R5, RZ ;  /* 0x0000000508057227 */ /* 0x000fc600078e00ff */
[----:B------:R-:W4:Y:S01]  /*1ee0*/  LDC.64 R2, c[0x0][0xb28] ;  /* 0x0002ca00ff027b82 */ /* 0x000f220000000a00 */
[----:B-1----:R-:W-:-:S04]  /*1ef0*/  IMAD.HI.U32 R20, R9, R6, RZ ;  /* 0x0000000609147227 */ /* 0x002fc800078e00ff */
[----:B------:R-:W-:Y:S01]  /*1f00*/  IMAD.HI.U32 R22, R11, R6, RZ ;  /* 0x000000060b167227 */ /* 0x000fe200078e00ff */
[----:B------:R-:W-:Y:S02]  /*1f10*/  SHF.R.U32.HI R20, RZ, R7, R20 ;  /* 0x00000007ff147219 */ /* 0x000fe40000011614 */
[-C--:B--2---:R-:W-:Y:S02]  /*1f20*/  SHF.R.U32.HI R17, RZ, R16.reuse, R17 ;  /* 0x00000010ff117219 */ /* 0x084fe40000011611 */
[----:B------:R-:W-:Y:S02]  /*1f30*/  SHF.R.U32.HI R5, RZ, R16, R5 ;  /* 0x00000010ff057219 */ /* 0x000fe40000011605 */
[----:B------:R-:W-:Y:S02]  /*1f40*/  SEL R17, R0, R17, !P0 ;  /* 0x0000001100117207 */ /* 0x000fe40004000000 */
[----:B------:R-:W-:Y:S02]  /*1f50*/  SHF.R.U32.HI R22, RZ, R7, R22 ;  /* 0x00000007ff167219 */ /* 0x000fe40000011616 */
[----:B---3--:R-:W-:-:S02]  /*1f60*/  ISETP.NE.AND P1, PT, R18, 0x1, PT ;  /* 0x000000011200780c */ /* 0x008fc40003f25270 */
[----:B------:R-:W-:Y:S02]  /*1f70*/  SEL R5, R8, R5, !P0 ;  /* 0x0000000508057207 */ /* 0x000fe40004000000 */
[----:B------:R-:W-:Y:S02]  /*1f80*/  SEL R19, R9, R20, !P1 ;  /* 0x0000001409137207 */ /* 0x000fe40004800000 */
[----:B------:R-:W-:Y:S01]  /*1f90*/  SEL R7, R11, R22, !P1 ;  /* 0x000000160b077207 */ /* 0x000fe20004800000 */
[----:B----4-:R-:W-:-:S04]  /*1fa0*/  IMAD.HI.U32 R20, R17, R2, RZ ;  /* 0x0000000211147227 */ /* 0x010fc800078e00ff */
[----:B------:R-:W-:Y:S01]  /*1fb0*/  IMAD.HI.U32 R6, R19, R2, RZ ;  /* 0x0000000213067227 */ /* 0x000fe200078e00ff */
[----:B------:R-:W-:-:S04]  /*1fc0*/  @P3 SHF.R.U32.HI R17, RZ, R3, R20 ;  /* 0x00000003ff113219 */ /* 0x000fc80000011614 */
[----:B------:R-:W-:Y:S01]  /*1fd0*/  @P3 SHF.R.U32.HI R19, RZ, R3, R6 ;  /* 0x00000003ff133219 */ /* 0x000fe20000011606 */
[----:B------:R-:W-:-:S04]  /*1fe0*/  IMAD R17, R72, R17, RZ ;  /* 0x0000001148117224 */ /* 0x000fc800078e02ff */
[----:B------:R-:W-:Y:S01]  /*1ff0*/  IMAD R6, R72, R19, RZ ;  /* 0x0000001348067224 */ /* 0x000fe200078e02ff */
[C---:B------:R-:W-:Y:S02]  /*2000*/  ISETP.GE.AND P0, PT, R5.reuse, R17, PT ;  /* 0x000000110500720c */ /* 0x040fe40003f06270 */
[----:B------:R-:W-:Y:S02]  /*2010*/  IADD3 R17, PT, PT, -R5, RZ, RZ ;  /* 0x000000ff05117210 */ /* 0x000fe40007ffe1ff */
[----:B------:R-:W-:Y:S01]  /*2020*/  ISETP.GE.OR P0, PT, R7, R6, P0 ;  /* 0x000000060700720c */ /* 0x000fe20000706670 */
[----:B------:R-:W-:-:S04]  /*2030*/  IMAD.HI.U32 R6, R5, R2, RZ ;  /* 0x0000000205067227 */ /* 0x000fc800078e00ff */
[----:B------:R-:W-:Y:S01]  /*2040*/  IMAD R8, R4, R17, R8 ;  /* 0x0000001104087224 */ /* 0x000fe200078e0208 */
[----:B------:R-:W-:-:S04]  /*2050*/  SHF.R.U32.HI R6, RZ, R3, R6 ;  /* 0x00000003ff067219 */ /* 0x000fc80000011606 */
[----:B------:R-:W-:-:S03]  /*2060*/  SEL R6, R5, R6, !P3 ;  /* 0x0000000605067207 */ /* 0x000fc60005800000 */
[----:B------:R-:W-:-:S04]  /*2070*/  @!P0 IMAD.HI.U32 R16, R7, R2, RZ ;  /* 0x0000000207108227 */ /* 0x000fc800078e00ff */
[----:B------:R-:W-:Y:S01]  /*2080*/  IMAD.MOV R2, RZ, RZ, -R6 ;  /* 0x000000ffff027224 */ /* 0x000fe200078e0a06 */
[----:B------:R-:W-:-:S03]  /*2090*/  @!P0 SHF.R.U32.HI R16, RZ, R3, R16 ;  /* 0x00000003ff108219 */ /* 0x000fc60000011610 */
[----:B------:R-:W-:Y:S01]  /*20a0*/  IMAD R2, R72, R2, R5 ;  /* 0x0000000248027224 */ /* 0x000fe200078e0205 */
[----:B------:R-:W-:-:S05]  /*20b0*/  @!P0 SEL R3, R7, R16, !P3 ;  /* 0x0000001007038207 */ /* 0x000fca0005800000 */
[--C-:B------:R-:W-:Y:S02]  /*20c0*/  @!P0 IMAD.IADD R6, R6, 0x1, -R3.reuse ;  /* 0x0000000106068824 */ /* 0x100fe400078e0a03 */
[----:B------:R-:W-:Y:S01]  /*20d0*/  @!P0 IMAD R3, R2, R19, R3 ;  /* 0x0000001302038224 */ /* 0x000fe200078e0203 */
[----:B------:R-:W-:Y:S01]  /*20e0*/  IADD3 R2, PT, PT, -R7, RZ, RZ ;  /* 0x000000ff07027210 */ /* 0x000fe20007ffe1ff */
[----:B------:R-:W-:Y:S02]  /*20f0*/  @!P0 IMAD R5, R72, R6, R7 ;  /* 0x0000000648058224 */ /* 0x000fe400078e0207 */
[----:B------:R-:W-:Y:S02]  /*2100*/  @!P0 IMAD.MOV.U32 R7, RZ, RZ, R3 ;  /* 0x000000ffff078224 */ /* 0x000fe400078e0003 */
[----:B------:R-:W-:Y:S02]  /*2110*/  IMAD R2, R18, R2, R11 ;  /* 0x0000000212027224 */ /* 0x000fe400078e020b */
[----:B------:R-:W-:-:S02]  /*2120*/  IMAD R8, R5, R4, R8 ;  /* 0x0000000405087224 */ /* 0x000fc400078e0208 */
[----:B------:R-:W-:Y:S02]  /*2130*/  IMAD R11, R7, R18, R2 ;  /* 0x00000012070b7224 */ /* 0x000fe400078e0202 */
.L_x_33:
[----:B------:R-:W1:Y:S02]  /*2140*/  LDCU UR8, c[0x0][0xb30] ;  /* 0x00016600ff0877ac */ /* 0x000e640008000800 */
[----:B-1----:R-:W-:-:S09]  /*2150*/  UISETP.NE.AND UP0, UPT, UR8, 0x1, UPT ;  /* 0x000000010800788c */ /* 0x002fd2000bf05270 */
[----:B------:R-:W-:Y:S05]  /*2160*/  BRA.U UP0, `(.L_x_34) ;  /* 0x0000000100407547 */ /* 0x000fea000b800000 */
[----:B------:R-:W1:Y:S08]  /*2170*/  LDC.64 R4, c[0x0][0xb10] ;  /* 0x0002c400ff047b82 */ /* 0x000e700000000a00 */
[----:B------:R-:W2:Y:S08]  /*2180*/  LDC.64 R2, c[0x0][0xb18] ;  /* 0x0002c600ff027b82 */ /* 0x000eb00000000a00 */
[----:B------:R-:W3:Y:S08]  /*2190*/  LDC R6, c[0x0][0xb20] ;  /* 0x0002c800ff067b82 */ /* 0x000ef00000000800 */
[----:B------:R-:W4:Y:S01]  /*21a0*/  LDC R16, c[0x0][0xb0c] ;  /* 0x0002c300ff107b82 */ /* 0x000f220000000800 */
[----:B-1----:R-:W-:-:S05]  /*21b0*/  IMAD.HI.U32 R4, R11, R4, RZ ;  /* 0x000000040b047227 */ /* 0x002fca00078e00ff */
[----:B------:R-:W-:Y:S01]  /*21c0*/  SHF.R.U32.HI R4, RZ, R5, R4 ;  /* 0x00000005ff047219 */ /* 0x000fe20000011604 */
[----:B--2---:R-:W-:Y:S01]  /*21d0*/  IMAD.HI.U32 R3, R8, R3, RZ ;  /* 0x0000000308037227 */ /* 0x004fe200078e00ff */
[----:B------:R-:W-:-:S04]  /*21e0*/  ISETP.NE.AND P0, PT, R2, 0x1, PT ;  /* 0x000000010200780c */ /* 0x000fc80003f05270 */
[----:B---3--:R-:W-:-:S04]  /*21f0*/  SHF.R.U32.HI R3, RZ, R6, R3 ;  /* 0x00000006ff037219 */ /* 0x008fc80000011603 */
[----:B------:R-:W-:Y:S02]  /*2200*/  SEL R3, R8, R3, !P0 ;  /* 0x0000000308037207 */ /* 0x000fe40004000000 */
[----:B----4-:R-:W-:-:S04]  /*2210*/  ISETP.NE.AND P1, PT, R16, 0x1, PT ;  /* 0x000000011000780c */ /* 0x010fc80003f25270 */
[----:B------:R-:W-:-:S05]  /*2220*/  SEL R4, R11, R4, !P1 ;  /* 0x000000040b047207 */ /* 0x000fca0004800000 */
[----:B------:R-:W-:Y:S02]  /*2230*/  IMAD.IADD R5, R3, 0x1, -R4 ;  /* 0x0000000103057824 */ /* 0x000fe400078e0a04 */
[----:B------:R-:W-:Y:S02]  /*2240*/  IMAD.IADD R3, R4, 0x1, -R3 ;  /* 0x0000000104037824 */ /* 0x000fe400078e0a03 */
[----:B------:R-:W-:Y:S02]  /*2250*/  IMAD R11, R5, R16, R11 ;  /* 0x00000010050b7224 */ /* 0x000fe400078e020b */
[----:B------:R-:W-:-:S07]  /*2260*/  IMAD R8, R3, R2, R8 ;  /* 0x0000000203087224 */ /* 0x000fce00078e0208 */
.L_x_34:
[----:B------:R-:W-:Y:S01]  /*2270*/  VIADD R14, R14, 0x1 ;  /* 0x000000010e0e7836 */ /* 0x000fe20000000000 */
[----:B------:R-:W-:Y:S01]  /*2280*/  PLOP3.LUT P1, PT, PT, PT, PT, 0x80, 0x8 ;  /* 0x000000000008781c */ /* 0x000fe20003f2f070 */
[----:B------:R-:W-:Y:S02]  /*2290*/  IMAD.IADD R165, R11, 0x1, R154 ;  /* 0x000000010ba57824 */ /* 0x000fe400078e029a */
[----:B------:R-:W-:Y:S01]  /*22a0*/  IMAD.IADD R155, R8, 0x1, R143 ;  /* 0x00000001089b7824 */ /* 0x000fe200078e028f */
[----:B------:R-:W-:-:S04]  /*22b0*/  ISETP.NE.AND P0, PT, R14, 0x2, PT ;  /* 0x000000020e00780c */ /* 0x000fc80003f05270 */
[----:B------:R-:W-:Y:S02]  /*22c0*/  SEL R2, RZ, 0x1, P0 ;  /* 0x00000001ff027807 */ /* 0x000fe40000000000 */
[----:B------:R-:W-:Y:S02]  /*22d0*/  SEL R14, R14, RZ, P0 ;  /* 0x000000ff0e0e7207 */ /* 0x000fe40000000000 */
[----:B------:R-:W-:Y:S01]  /*22e0*/  LOP3.LUT R13, R13, R2, RZ, 0x3c, !PT ;  /* 0x000000020d0d7212 */ /* 0x000fe200078e3cff */
[----:B------:R-:W-:Y:S06]  /*22f0*/  @P2 BRA `(.L_x_35) ;  /* 0xfffffff000982947 */ /* 0x000fec000383ffff */
[----:B------:R-:W-:Y:S01]  /*2300*/  UIADD3 UR4, UPT, UPT, UR4, 0x40, URZ ;  /* 0x0000004004047890 */ /* 0x000fe2000fffe0ff */
[----:B------:R-:W-:-:S03]  /*2310*/  SHF.L.U32 R3, R15, 0x1f, RZ ;  /* 0x0000001f0f037819 */ /* 0x000fc600000006ff */
[----:B------:R-:W-:-:S09]  /*2320*/  ULEA UR5, UR6, UR4, 0x3 ;  /* 0x0000000406057291 */ /* 0x000fd2000f8e18ff */
[----:B------:R-:W1:Y:S02]  /*2330*/  SYNCS.PHASECHK.TRANS64.TRYWAIT P0, [UR5], R3 ;  /* 0x00000003ff0075a7 */ /* 0x000e640008001105 */
[----:B-1----:R-:W-:Y:S05]  /*2340*/  @!P0 BRA `(.L_x_36) ;  /* 0x0000004800848947 */ /* 0x002fea0003800000 */
.L_x_104:
[----:B------:R-:W-:-:S04]  /*2350*/  UIADD3 UR6, UPT, UPT, UR6, 0x1, URZ ;  /* 0x0000000106067890 */ /* 0x000fc8000fffe0ff */
[----:B------:R-:W-:-:S04]  /*2360*/  UISETP.NE.AND UP0, UPT, UR6, 0x8, UPT ;  /* 0x000000080600788c */ /* 0x000fc8000bf05270 */
[----:B------:R-:W-:Y:S02]  /*2370*/  USEL UR7, URZ, 0x1, UP0 ;  /* 0x00000001ff077887 */ /* 0x000fe40008000000 */
[----:B------:R-:W-:-:S04]  /*2380*/  USEL UR6, UR6, URZ, UP0 ;  /* 0x000000ff06067287 */ /* 0x000fc80008000000 */
[----:B------:R-:W-:Y:S01]  /*2390*/  ULEA UR5, UR6, UR4, 0x3 ;  /* 0x0000000406057291 */ /* 0x000fe2000f8e18ff */
[----:B------:R-:W-:-:S04]  /*23a0*/  LOP3.LUT R2, R15, UR7, RZ, 0x3c, !PT ;  /* 0x000000070f027c12 */ /* 0x000fc8000f8e3cff */
[----:B-1----:R-:W-:-:S04]  /*23b0*/  SHF.L.U32 R3, R2, 0x1f, RZ ;  /* 0x0000001f02037819 */ /* 0x002fc800000006ff */
[----:B------:R-:W1:Y:S02]  /*23c0*/  SYNCS.PHASECHK.TRANS64.TRYWAIT P0, [UR5], R3 ;  /* 0x00000003ff0075a7 */ /* 0x000e640008001105 */
[----:B-1----:R-:W-:Y:S05]  /*23d0*/  @!P0 BRA `(.L_x_37) ;  /* 0x0000004800788947 */ /* 0x002fea0003800000 */
.L_x_106:
        /* <DEDUP_REMOVED lines=9> */
.L_x_108:
        /* <DEDUP_REMOVED lines=9> */
.L_x_110:
        /* <DEDUP_REMOVED lines=9> */
.L_x_112:
        /* <DEDUP_REMOVED lines=9> */
.L_x_114:
        /* <DEDUP_REMOVED lines=9> */
.L_x_116:
[----:B------:R-:W-:-:S04]  /*26b0*/  UIADD3 UR6, UPT, UPT, UR6, 0x1, URZ ;  /* 0x0000000106067890 */ /* 0x000fc8000fffe0ff */
[----:B------:R-:W-:-:S04]  /*26c0*/  UISETP.NE.AND UP0, UPT, UR6, 0x8, UPT ;  /* 0x000000080600788c */ /* 0x000fc8000bf05270 */
[----:B------:R-:W-:Y:S02]  /*26d0*/  USEL UR5, URZ, 0x1, UP0 ;  /* 0x00000001ff057887 */ /* 0x000fe40008000000 */
[----:B------:R-:W-:-:S04]  /*26e0*/  USEL UR6, UR6, URZ, UP0 ;  /* 0x000000ff06067287 */ /* 0x000fc80008000000 */
[----:B------:R-:W-:Y:S01]  /*26f0*/  ULEA UR6, UR6, UR4, 0x3 ;  /* 0x0000000406067291 */ /* 0x000fe2000f8e18ff */
[----:B-1----:R-:W-:-:S04]  /*2700*/  LOP3.LUT R3, R2, UR5, RZ, 0x3c, !PT ;  /* 0x0000000502037c12 */ /* 0x002fc8000f8e3cff */
[----:B------:R-:W-:Y:S01]  /*2710*/  SHF.L.U32 R3, R3, 0x1f, RZ ;  /* 0x0000001f03037819 */ /* 0x000fe200000006ff */
[----:B----4-:R-:W-:-:S07]  /*2720*/  IMAD.U32 R0, RZ, RZ, UR6 ;  /* 0x00000006ff007e24 */ /* 0x010fce000f8e00ff */
.L_x_43:
[----:B-1----:R1:W2:Y:S02]  /*2730*/  SYNCS.PHASECHK.TRANS64.TRYWAIT P0, [R0+URZ], R3 ;  /* 0x00000003000075a7 */ /* 0x0022a400080011ff */
[----:B--2---:R-:W-:Y:S05]  /*2740*/  @!P0 NANOSLEEP.SYNCS 0x989680 ;  /* 0x009896800000895d */ /* 0x004fea0003900000 */
[----:B------:R-:W2:Y:S02]  /*2750*/  @!P0 SYNCS.PHASECHK.TRANS64 P0, [R0+URZ], R3 ;  /* 0x00000003000085a7 */ /* 0x000ea400080010ff */
[----:B--2---:R-:W-:Y:S05]  /*2760*/  @P0 EXIT ;  /* 0x000000000000094d */ /* 0x004fea0003800000 */
[----:B------:R-:W-:Y:S05]  /*2770*/  BRA `(.L_x_43) ;  /* 0xfffffffc00ec7947 */ /* 0x000fea000383ffff */
.L_x_17:
[----:B------:R-:W-:-:S04]  /*2780*/  UISETP.NE.AND UP1, UPT, UR37, URZ, UPT ;  /* 0x000000ff2500728c */ /* 0x000fc8000bf25270 */
[----:B------:R-:W-:-:S09]  /*2790*/  UISETP.NE.OR UP1, UPT, UR8, 0x1, UP1 ;  /* 0x000000010800788c */ /* 0x000fd20008f25670 */
[----:B------:R-:W-:Y:S05]  /*27a0*/  BRA.U UP1, `(.L_x_44) ;  /* 0x0000000501487547 */ /* 0x000fea000b800000 */
[----:B------:R-:W-:Y:S01]  /*27b0*/  ISETP.NE.AND P2, PT, R2, RZ, PT ;  /* 0x000000ff0200720c */ /* 0x000fe20003f45270 */
[----:B------:R-:W-:Y:S01]  /*27c0*/  IMAD.MOV.U32 R12, RZ, RZ, 0x1 ;  /* 0x00000001ff0c7424 */ /* 0x000fe200078e00ff */
[----:B------:R-:W-:Y:S02]  /*27d0*/  CS2R R10, SRZ ;  /* 0x00000000000a7805 */ /* 0x000fe4000001ff00 */
[----:B------:R-:W-:Y:S01]  /*27e0*/  CS2R R8, SRZ ;  /* 0x0000000000087805 */ /* 0x000fe2000001ff00 */
[----:B------:R-:W-:Y:S01]  /*27f0*/  UMOV UR4, 0x400 ;  /* 0x0000040000047882 */ /* 0x000fe20000000000 */
[----:B------:R-:W-:Y:S01]  /*2800*/  UMOV UR6, URZ ;  /* 0x000000ff00067c82 */ /* 0x000fe20008000000 */
[----:B------:R-:W-:-:S12]  /*2810*/  ULEA UR37, UR37, UR4, 0x18 ;  /* 0x0000000425257291 */ /* 0x000fd8000f8ec0ff */
.L_x_48:
[----:B------:R-:W-:Y:S02]  /*2820*/  LEA R0, R8, UR37, 0x3 ;  /* 0x0000002508007c11 */ /* 0x000fe4000f8e18ff */
[----:B------:R-:W-:-:S03]  /*2830*/  SHF.L.U32 R5, R9, 0x1f, RZ ;  /* 0x0000001f09057819 */ /* 0x000fc600000006ff */
[----:B------:R-:W-:Y:S01]  /*2840*/  VIADD R4, R0, 0x110 ;  /* 0x0000011000047836 */ /* 0x000fe20000000000 */
[----:B------:R-:W1:Y:S02]  /*2850*/  SYNCS.PHASECHK.TRANS64.TRYWAIT P0, [R0+URZ+0x100], R5 ;  /* 0x00010005000075a7 */ /* 0x000e6400080011ff */
[----:B-1----:R-:W-:Y:S05]  /*2860*/  @!P0 BRA `(.L_x_45) ;  /* 0x0000004400e48947 */ /* 0x002fea0003800000 */
.L_x_117:
[----:B------:R-:W-:Y:S01]  /*2870*/  ULEA UR5, UR6, UR37, 0x3 ;  /* 0x0000002506057291 */ /* 0x000fe2000f8e18ff */
[----:B------:R-:W-:Y:S02]  /*2880*/  PRMT R4, RZ, 0x654, R4 ;  /* 0x00000654ff047816 */ /* 0x000fe40000000004 */
[----:B-1----:R-:W-:Y:S01]  /*2890*/  SHF.L.U32 R5, R12, 0x1f, RZ ;  /* 0x0000001f0c057819 */ /* 0x002fe200000006ff */
[----:B------:R-:W-:Y:S01]  /*28a0*/  UIADD3 UR4, UPT, UPT, UR5, 0xa0, URZ ;  /* 0x000000a005047890 */ /* 0x000fe2000fffe0ff */
[----:B------:R1:W-:Y:S05]  /*28b0*/  SYNCS.ARRIVE.TRANS64.RED.A1T0 RZ, [R4+URZ], RZ ;  /* 0x000000ff04ff79a7 */ /* 0x0003ea00081004ff */
[----:B------:R-:W-:Y:S01]  /*28c0*/  IMAD.U32 R7, RZ, RZ, UR4 ;  /* 0x00000004ff077e24 */ /* 0x000fe2000f8e00ff */
[----:B------:R-:W2:Y:S04]  /*28d0*/  SYNCS.PHASECHK.TRANS64.TRYWAIT P0, [UR5+0xb0], R5 ;  /* 0x0000b005ff0075a7 */ /* 0x000ea80008001105 */
[----:B------:R-:W-:Y:S01]  /*28e0*/  PRMT R6, R2, 0x654, R7 ;  /* 0x0000065402067816 */ /* 0x000fe20000000007 */
[----:B-1----:R-:W-:Y:S01]  /*28f0*/  @!P2 IMAD.MOV.U32 R4, RZ, RZ, 0x10 ;  /* 0x00000010ff04a424 */ /* 0x002fe200078e00ff */
[----:B--2---:R-:W-:Y:S06]  /*2900*/  @!P0 BRA `(.L_x_46) ;  /* 0x0000004400d08947 */ /* 0x004fec0003800000 */
.L_x_119:
[----:B------:R-:W-:Y:S01]  /*2910*/  ULEA UR4, UR6, UR37, 0x4 ;  /* 0x0000002506047291 */ /* 0x000fe2000f8e20ff */
[----:B------:R-:W-:Y:S01]  /*2920*/  SEL R3, R6, R3, !P2 ;  /* 0x0000000306037207 */ /* 0x000fe20005000000 */
[----:B------:R-:W-:Y:S01]  /*2930*/  UIADD3 UR5, UPT, UPT, UR5, 0xa0, URZ ;  /* 0x000000a005057890 */ /* 0x000fe2000fffe0ff */
[----:B-1----:R-:W-:Y:S01]  /*2940*/  LEA R0, R11, UR37, 0x3 ;  /* 0x000000250b007c11 */ /* 0x002fe2000f8e18ff */
[----:B------:R-:W-:Y:S01]  /*2950*/  UIADD3 UR4, UPT, UPT, UR4, 0x130, URZ ;  /* 0x0000013004047890 */ /* 0x000fe2000fffe0ff */
[----:B------:R-:W-:Y:S01]  /*2960*/  SHF.L.U32 R5, R10, 0x1f, RZ ;  /* 0x0000001f0a057819 */ /* 0x000fe200000006ff */
[----:B------:R1:W-:Y:S01]  /*2970*/  @!P2 SYNCS.ARRIVE.TRANS64.RED RZ, [R3+URZ], R4 ;  /* 0x0000000403ffa9a7 */ /* 0x0003e200080004ff */
[----:B------:R-:W-:Y:S01]  /*2980*/  UIADD3 UR6, UPT, UPT, UR6, 0x1, URZ ;  /* 0x0000000106067890 */ /* 0x000fe2000fffe0ff */
[----:B------:R-:W-:-:S03]  /*2990*/  VIADD R8, R8, 0x1 ;  /* 0x0000000108087836 */ /* 0x000fc60000000000 */
[----:B------:R-:W-:Y:S02]  /*29a0*/  UISETP.NE.AND UP0, UPT, UR6, 0x2, UPT ;  /* 0x000000020600788c */ /* 0x000fe4000bf05270 */
[----:B------:R-:W-:Y:S06]  /*29b0*/  UGETNEXTWORKID.BROADCAST [UR4], [UR5] ;  /* 0x00000000040073ca */ /* 0x000fec0008000100 */
[----:B------:R-:W-:Y:S01]  /*29c0*/  USEL UR4, URZ, 0x1, UP0 ;  /* 0x00000001ff047887 */ /* 0x000fe20008000000 */
[----:B------:R-:W-:Y:S01]  /*29d0*/  ISETP.NE.AND P0, PT, R8, 0x2, PT ;  /* 0x000000020800780c */ /* 0x000fe20003f05270 */
[----:B------:R-:W-:Y:S01]  /*29e0*/  USEL UR6, UR6, URZ, UP0 ;  /* 0x000000ff06067287 */ /* 0x000fe20008000000 */
[----:B------:R-:W2:Y:S03]  /*29f0*/  SYNCS.PHASECHK.TRANS64.TRYWAIT P1, [R0+URZ+0xa0], R5 ;  /* 0x0000a005000075a7 */ /* 0x000ea600080211ff */
[----:B------:R-:W-:Y:S01]  /*2a00*/  LOP3.LUT R12, R12, UR4, RZ, 0x3c, !PT ;  /* 0x000000040c0c7c12 */ /* 0x000fe2000f8e3cff */
[----:B-12---:R-:W-:Y:S07]  /*2a10*/  @!P1 BRA `(.L_x_47) ;  /* 0x0000004400a49947 */ /* 0x006fee0003800000 */
.L_x_120:
[C---:B------:R-:W-:Y:S01]  /*2a20*/  LEA R4, R11.reuse, UR37, 0x4 ;  /* 0x000000250b047c11 */ /* 0x040fe2000f8e20ff */
[----:B-1----:R-:W-:Y:S01]  /*2a30*/  VIADD R0, R0, 0xb0 ;  /* 0x000000b000007836 */ /* 0x002fe20000000000 */
[----:B------:R-:W-:Y:S01]  /*2a40*/  SEL R8, R8, RZ, P0 ;  /* 0x000000ff08087207 */ /* 0x000fe20000000000 */
[----:B------:R-:W-:-:S03]  /*2a50*/  VIADD R11, R11, 0x1 ;  /* 0x000000010b0b7836 */ /* 0x000fc60000000000 */
[----:B------:R-:W1:Y:S01]  /*2a60*/  LDS.128 R4, [R4+0x130] ;  /* 0x0001300004047984 */ /* 0x000e620000000c00 */
[----:B------:R-:W-:Y:S02]  /*2a70*/  PRMT R0, RZ, 0x654, R0 ;  /* 0x00000654ff007816 */ /* 0x000fe40000000000 */
[C---:B------:R-:W-:Y:S01]  /*2a80*/  ISETP.NE.AND P1, PT, R11.reuse, 0x2, PT ;  /* 0x000000020b00780c */ /* 0x040fe20003f25270 */
[----:B------:R-:W-:Y:S01]  /*2a90*/  @!PT LDS RZ, [RZ] ;  /* 0x00000000fffff984 */ /* 0x000fe20000000800 */
[----:B------:R-:W-:Y:S01]  /*2aa0*/  @!PT LDS RZ, [RZ] ;  /* 0x00000000fffff984 */ /* 0x000fe20000000800 */
[----:B------:R-:W-:Y:S01]  /*2ab0*/  @!PT LDS RZ, [RZ] ;  /* 0x00000000fffff984 */ /* 0x000fe20000000800 */
[----:B------:R-:W-:Y:S01]  /*2ac0*/  @!PT LDS RZ, [RZ] ;  /* 0x00000000fffff984 */ /* 0x000fe20000000800 */
[----:B------:R2:W-:Y:S06]  /*2ad0*/  MEMBAR.ALL.CTA ;  /* 0x0000000000007992 */ /* 0x0005ec0000008000 */
[----:B--2---:R-:W2:Y:S01]  /*2ae0*/  FENCE.VIEW.ASYNC.S ;  /* 0x00000000000073c6 */ /* 0x004ea20000000000 */
[----:B------:R-:W-:Y:S01]  /*2af0*/  SEL R11, R11, RZ, P1 ;  /* 0x000000ff0b0b7207 */ /* 0x000fe20000800000 */
[----:B--2---:R2:W-:Y:S01]  /*2b00*/  SYNCS.ARRIVE.TRANS64.RED.A1T0 RZ, [R0+URZ], RZ ;  /* 0x000000ff00ff79a7 */ /* 0x0045e200081004ff */
[----:B-1----:R-:W-:-:S02]  /*2b10*/  LOP3.LUT P3, RZ, R6, 0x1, RZ, 0xc0, !PT ;  /* 0x0000000106ff7812 */ /* 0x002fc4000786c0ff */
[----:B------:R-:W-:-:S04]  /*2b20*/  SEL R5, RZ, 0x1, P1 ;  /* 0x00000001ff057807 */ /* 0x000fc80000800000 */
[----:B------:R-:W-:Y:S02]  /*2b30*/  LOP3.LUT R10, R10, R5, RZ, 0x3c, !PT ;  /* 0x000000050a0a7212 */ /* 0x000fe400078e3cff */
[----:B--2---:R-:W-:-:S04]  /*2b40*/  SEL R0, RZ, 0x1, P0 ;  /* 0x00000001ff007807 */ /* 0x004fc80000000000 */
[----:B------:R-:W-:Y:S01]  /*2b50*/  LOP3.LUT R9, R9, R0, RZ, 0x3c, !PT ;  /* 0x0000000009097212 */ /* 0x000fe200078e3cff */
[----:B------:R-:W-:Y:S06]  /*2b60*/  @P3 BRA `(.L_x_48) ;  /* 0xfffffffc002c3947 */ /* 0x000fec000383ffff */
[----:B------:R-:W-:Y:S01]  /*2b70*/  ULEA UR5, UR6, UR37, 0x3 ;  /* 0x0000002506057291 */ /* 0x000fe2000f8e18ff */
[----:B------:R-:W-:-:S08]  /*2b80*/  SHF.L.U32 R3, R12, 0x1f, RZ ;  /* 0x0000001f0c037819 */ /* 0x000fd000000006ff */
[----:B------:R-:W1:Y:S02]  /*2b90*/  SYNCS.PHASECHK.TRANS64 P0, [UR5+0xb0], R3 ;  /* 0x0000b003ff0075a7 */ /* 0x000e640008001005 */
[----:B-1----:R-:W-:Y:S05]  /*2ba0*/  @P0 BRA `(.L_x_49) ;  /* 0x0000000000080947 */ /* 0x002fea0003800000 */
[----:B------:R-:W1:Y:S02]  /*2bb0*/  SYNCS.PHASECHK.TRANS64.TRYWAIT P0, [UR5+0xb0], R3 ;  /* 0x0000b003ff0075a7 */ /* 0x000e640008001105 */
[----:B-1----:R-:W-:Y:S05]  /*2bc0*/  @!P0 BRA `(.L_x_50) ;  /* 0x00000044004c8947 */ /* 0x002fea0003800000 */
.L_x_49:
[----:B------:R-:W-:-:S04]  /*2bd0*/  UIADD3 UR4, UPT, UPT, UR6, 0x1, URZ ;  /* 0x0000000106047890 */ /* 0x000fc8000fffe0ff */
[----:B------:R-:W-:-:S04]  /*2be0*/  UISETP.NE.AND UP0, UPT, UR4, 0x2, UPT ;  /* 0x000000020400788c */ /* 0x000fc8000bf05270 */
[----:B------:R-:W-:Y:S02]  /*2bf0*/  USEL UR7, URZ, 0x1, UP0 ;  /* 0x00000001ff077887 */ /* 0x000fe40008000000 */
[----:B------:R-:W-:-:S04]  /*2c00*/  USEL UR4, UR4, URZ, UP0 ;  /* 0x000000ff04047287 */ /* 0x000fc80008000000 */
[----:B------:R-:W-:Y:S01]  /*2c10*/  ULEA UR4, UR4, UR37, 0x3 ;  /* 0x0000002504047291 */ /* 0x000fe2000f8e18ff */
[----:B-1----:R-:W-:-:S04]  /*2c20*/  LOP3.LUT R3, R12, UR7, RZ, 0x3c, !PT ;  /* 0x000000070c037c12 */ /* 0x002fc8000f8e3cff */
[----:B------:R-:W-:-:S04]  /*2c30*/  SHF.L.U32 R0, R3, 0x1f, RZ ;  /* 0x0000001f03007819 */ /* 0x000fc800000006ff */
[----:B------:R-:W1:Y:S02]  /*2c40*/  SYNCS.PHASECHK.TRANS64 P0, [UR4+0xb0], R0 ;  /* 0x0000b000ff0075a7 */ /* 0x000e640008001004 */
[----:B-1----:R-:W-:Y:S05]  /*2c50*/  @P0 EXIT ;  /* 0x000000000000094d */ /* 0x002fea0003800000 */
[----:B------:R-:W-:Y:S02]  /*2c60*/  SHF.L.U32 R3, R3, 0x1f, RZ ;  /* 0x0000001f03037819 */ /* 0x000fe400000006ff */
[----:B------:R-:W-:-:S07]  /*2c70*/  MOV R0, UR4 ;  /* 0x0000000400007c02 */ /* 0x000fce0008000f00 */
.L_x_51:
[----:B-1----:R1:W2:Y:S02]  /*2c80*/  SYNCS.PHASECHK.TRANS64.TRYWAIT P0, [R0+URZ+0xb0], R3 ;  /* 0x0000b003000075a7 */ /* 0x0022a400080011ff */
[----:B--2---:R-:W-:Y:S05]  /*2c90*/  @!P0 NANOSLEEP.SYNCS 0x989680 ;  /* 0x009896800000895d */ /* 0x004fea0003900000 */
[----:B------:R-:W2:Y:S02]  /*2ca0*/  @!P0 SYNCS.PHASECHK.TRANS64 P0, [R0+URZ+0xb0], R3 ;  /* 0x0000b003000085a7 */ /* 0x000ea400080010ff */
[----:B--2---:R-:W-:Y:S05]  /*2cb0*/  @P0 EXIT ;  /* 0x000000000000094d */ /* 0x004fea0003800000 */
[----:B------:R-:W-:Y:S05]  /*2cc0*/  BRA `(.L_x_51) ;  /* 0xfffffffc00ec7947 */ /* 0x000fea000383ffff */
.L_x_44:
[----:B------:R-:W-:-:S09]  /*2cd0*/  UISETP.NE.AND UP1, UPT, UR8, URZ, UPT ;  /* 0x000000ff0800728c */ /* 0x000fd2000bf25270 */
[----:B------:R-:W-:Y:S05]  /*2ce0*/  BRA.U UP1, `(.L_x_52) ;  /* 0x0000000d01b47547 */ /* 0x000fea000b800000 */
[----:B------:R-:W-:Y:S01]  /*2cf0*/  UMOV UR4, 0x40 ;  /* 0x0000004000047882 */ /* 0x000fe20000000000 */
[----:B------:R-:W-:Y:S01]  /*2d00*/  NOP ;  /* 0x0000000000007918 */ /* 0x000fe20000000000 */
[----:B------:R-:W-:Y:S01]  /*2d10*/  ULEA UR4, UR37, UR4, 0x18 ;  /* 0x0000000425047291 */ /* 0x000fe2000f8ec0ff */
[----:B------:R-:W-:Y:S02]  /*2d20*/  UMOV UR5, 0x400 ;  /* 0x0000040000057882 */ /* 0x000fe40000000000 */
[----:B------:R-:W-:-:S06]  /*2d30*/  ULEA UR37, UR37, UR5, 0x18 ;  /* 0x0000000525257291 */ /* 0x000fcc000f8ec0ff */
[----:B------:R-:W1:Y:S02]  /*2d40*/  LDS.U8 R0, [UR4+0x1c] ;  /* 0x00001c04ff007984 */ /* 0x000e640008000000 */
[----:B-1----:R-:W-:-:S13]  /*2d50*/  ISETP.NE.AND P0, PT, R0, RZ, PT ;  /* 0x000000ff0000720c */ /* 0x002fda0003f05270 */
[----:B------:R-:W-:Y:S05]  /*2d60*/  @P0 BRA `(.L_x_53) ;  /* 0x0000000000580947 */ /* 0x000fea0003800000 */
[----:B------:R-:W-:-:S13]  /*2d70*/  ELECT P0, URZ, PT ;  /* 0x0000000000ff782f */ /* 0x000fda0003800000 */
[----:B------:R-:W-:Y:S05]  /*2d80*/  @!P0 BRA `(.L_x_54) ;  /* 0x0000000000608947 */ /* 0x000fea0003800000 */
[----:B------:R-:W-:Y:S01]  /*2d90*/  UMOV UR5, 0x10 ;  /* 0x0000001000057882 */ /* 0x000fe20000000000 */
[----:B------:R-:W-:Y:S01]  /*2da0*/  HFMA2 R0, -RZ, RZ, 0, 5.9604644775390625e-08 ;  /* 0x00000001ff007431 */ /* 0x000fe200000001ff */
[----:B------:R-:W-:-:S03]  /*2db0*/  MOV R2, 0xffff ;  /* 0x0000ffff00027802 */ /* 0x000fc60000000f00 */
[----:B------:R-:W-:Y:S04]  /*2dc0*/  DEPBAR.LE SB1, 0x36 ;  /* 0x00009d800000791a */ /* 0x000fe80000000000 */
[----:B------:R-:W1:Y:S02]  /*2dd0*/  UTCATOMSWS.FIND_AND_SET.ALIGN UP0, UR5, UR5 ;  /* 0x00000005000575e3 */ /* 0x000e640008000800 */
[----:B-1----:R-:W-:Y:S01]  /*2de0*/  MOV R3, UR5 ;  /* 0x0000000500037c02 */ /* 0x002fe20008000f00 */
[----:B------:R-:W-:Y:S06]  /*2df0*/  BRA.U UP0, `(.L_x_55) ;  /* 0x0000000100187547 */ /* 0x000fec000b800000 */
.L_x_56:
[----:B------:R-:W-:Y:S05]  /*2e00*/  NANOSLEEP 0x64 ;  /* 0x000000640000795d */ /* 0x000fea0003800000 */
[----:B------:R-:W-:-:S05]  /*2e10*/  UMOV UR5, 0x10 ;  /* 0x0000001000057882 */ /* 0x000fca0000000000 */
[----:B------:R-:W-:Y:S04]  /*2e20*/  DEPBAR.LE SB1, 0x36 ;  /* 0x00009d800000791a */ /* 0x000fe80000000000 */
[----:B------:R-:W1:Y:S02]  /*2e30*/  UTCATOMSWS.FIND_AND_SET.ALIGN UP0, UR5, UR5 ;  /* 0x00000005000575e3 */ /* 0x000e640008000800 */
[----:B-1----:R-:W-:Y:S01]  /*2e40*/  MOV R3, UR5 ;  /* 0x0000000500037c02 */ /* 0x002fe20008000f00 */
[----:B------:R-:W-:Y:S05]  /*2e50*/  BRA.U !UP0, `(.L_x_56) ;  /* 0xfffffffd08e87547 */ /* 0x000fea000b83ffff */
.L_x_55:
[-C--:B------:R-:W-:Y:S02]  /*2e60*/  SHF.L.U32 R2, R2, R3.reuse, RZ ;  /* 0x0000000302027219 */ /* 0x080fe400000006ff */
[----:B------:R-:W-:Y:S01]  /*2e70*/  SHF.L.U32 R0, R0, R3, RZ ;  /* 0x0000000300007219 */ /* 0x000fe200000006ff */
[----:B------:R-:W-:Y:S02]  /*2e80*/  IMAD.SHL.U32 R3, R3, 0x20, RZ ;  /* 0x0000002003037824 */ /* 0x000fe400078e00ff */
[----:B------:R1:W-:Y:S04]  /*2e90*/  ATOMS.OR RZ, [UR4+0x14], R2 ;  /* 0x00001402ffff798c */ /* 0x0003e8000b000004 */
[----:B------:R1:W-:Y:S04]  /*2ea0*/  ATOMS.OR RZ, [UR4+0x18], R0 ;  /* 0x00001800ffff798c */ /* 0x0003e8000b000004 */
[----:B------:R1:W-:Y:S01]  /*2eb0*/  STS [UR37+0x150], R3 ;  /* 0x00015003ff007988 */ /* 0x0003e20008000825 */
[----:B------:R-:W-:Y:S05]  /*2ec0*/  BRA `(.L_x_54) ;  /* 0x0000000000107947 */ /* 0x000fea0003800000 */
.L_x_53:
[----:B------:R-:W-:Y:S02]  /*2ed0*/  MOV R0, 0xffffffff ;  /* 0xffffffff00007802 */ /* 0x000fe40000000f00 */
[----:B------:R-:W-:-:S03]  /*2ee0*/  MOV R2, 0x2f10 ;  /* 0x00002f1000027802 */ /* 0x000fc60000000f00 */
[----:B------:R1:W-:Y:S04]  /*2ef0*/  STS [UR37+0x150], R0 ;  /* 0x00015000ff007988 */ /* 0x0003e80008000825 */
[----:B-1-3-5:R-:W-:Y:S05]  /*2f00*/  CALL.REL.NOINC `($__internal_1_$__cuda_sm10x_tcgen05_guardrail_trap_phase_invalid_during_alloc) ;  /* 0x0000004400c87944 */ /* 0x02afea0003c00000 */
.L_x_54:
[----:B------:R-:W-:Y:S05]  /*2f10*/  WARPSYNC.ALL ;  /* 0x0000000000007948 */ /* 0x000fea0003800000 */
[----:B------:R-:W2:Y:S01]  /*2f20*/  S2UR UR5, SR_CgaCtaId ;  /* 0x00000000000579c3 */ /* 0x000ea20000008800 */
[----:B------:R-:W-:Y:S01]  /*2f30*/  UMOV UR4, 0x400 ;  /* 0x0000040000047882 */ /* 0x000fe20000000000 */
[----:B------:R-:W-:-:S06]  /*2f40*/  NOP ;  /* 0x0000000000007918 */ /* 0x000fcc0000000000 */
[----:B------:R-:W-:Y:S06]  /*2f50*/  BAR.ARV 0x6, 0xa0 ;  /* 0x0182800000007b1d */ /* 0x000fec0000002000 */
[----:B------:R-:W4:Y:S01]  /*2f60*/  LDCU UR7, c[0x0][0x38c] ;  /* 0x00007180ff0777ac */ /* 0x000f220008000800 */
[----:B------:R-:W-:Y:S01]  /*2f70*/  IMAD.MOV.U32 R11, RZ, RZ, 0x1 ;  /* 0x00000001ff0b7424 */ /* 0x000fe200078e00ff */
[----:B------:R-:W-:Y:S01]  /*2f80*/  CS2R R8, SRZ ;  /* 0x0000000000087805 */ /* 0x000fe2000001ff00 */
[----:B------:R-:W-:Y:S01]  /*2f90*/  IMAD.MOV.U32 R10, RZ, RZ, RZ ;  /* 0x000000ffff0a7224 */ /* 0x000fe200078e00ff */
[----:B------:R-:W3:Y:S01]  /*2fa0*/  LDCU UR6, c[0x0][0x38c] ;  /* 0x00007180ff0677ac */ /* 0x000ee20008000800 */
[----:B------:R-:W-:Y:S01]  /*2fb0*/  UMOV UR15, URZ ;  /* 0x000000ff000f7c82 */ /* 0x000fe20008000000 */
[----:B------:R-:W-:Y:S01]  /*2fc0*/  UMOV UR14, URZ ;  /* 0x000000ff000e7c82 */ /* 0x000fe20008000000 */
[----:B--2---:R-:W-:Y:S01]  /*2fd0*/  ULEA UR5, UR5, UR4, 0x18 ;  /* 0x0000000405057291 */ /* 0x004fe2000f8ec0ff */
[----:B------:R-:W-:Y:S01]  /*2fe0*/  UMOV UR24, 0x0 ;  /* 0x0000000000187882 */ /* 0x000fe20000000000 */
[----:B------:R-:W-:-:S02]  /*2ff0*/  UMOV UR25, 0x8100010 ;  /* 0x0810001000197882 */ /* 0x000fc40000000000 */
[----:B------:R-:W-:Y:S02]  /*3000*/  UIADD3 UR10, UPT, UPT, UR5, 0x4400, URZ ;  /* 0x00004400050a7890 */ /* 0x000fe4000fffe0ff */
[----:B------:R-:W-:Y:S02]  /*3010*/  UIADD3 UR11, UPT, UPT, UR5, 0x24400, URZ ;  /* 0x00024400050b7890 */ /* 0x000fe4000fffe0ff */
[----:B----4-:R-:W-:Y:S01]  /*3020*/  UIADD3 UR7, UPT, UPT, UR7, 0x7f, URZ ;  /* 0x0000007f07077890 */ /* 0x010fe2000fffe0ff */
[----:B-1----:R-:W1:Y:S01]  /*3030*/  LDS R0, [UR5+0x150] ;  /* 0x00015005ff007984 */ /* 0x002e620008000800 */
[----:B------:R-:W-:Y:S02]  /*3040*/  USHF.R.U32.HI UR10, URZ, 0x4, UR10 ;  /* 0x00000004ff0a7899 */ /* 0x000fe4000801160a */
[----:B------:R-:W-:Y:S02]  /*3050*/  USHF.R.S32.HI UR4, URZ, 0x1f, UR7 ;  /* 0x0000001fff047899 */ /* 0x000fe40008011407 */
[----:B------:R-:W-:-:S02]  /*3060*/  USHF.R.U32.HI UR11, URZ, 0x4, UR11 ;  /* 0x00000004ff0b7899 */ /* 0x000fc4000801160b */
[----:B------:R-:W-:Y:S02]  /*3070*/  ULEA.HI UR4, UR4, UR7, URZ, 0x7 ;  /* 0x0000000704047291 */ /* 0x000fe4000f8f38ff */
[----:B------:R-:W-:Y:S02]  /*3080*/  ULOP3.LUT UR10, UR10, 0x3fff, URZ, 0xc0, !UPT ;  /* 0x00003fff0a0a7892 */ /* 0x000fe4000f8ec0ff */
[----:B------:R-:W-:Y:S02]  /*3090*/  USHF.R.S32.HI UR4, URZ, 0x7, UR4 ;  /* 0x00000007ff047899 */ /* 0x000fe40008011404 */
[----:B------:R-:W-:Y:S02]  /*30a0*/  ULOP3.LUT UR11, UR11, 0x3fff, URZ, 0xc0, !UPT ;  /* 0x00003fff0b0b7892 */ /* 0x000fe4000f8ec0ff */
[----:B------:R-:W-:Y:S01]  /*30b0*/  UISETP.LT.AND UP0, UPT, UR4, 0x1, UPT ;  /* 0x000000010400788c */ /* 0x000fe2000bf01270 */
[----:B------:R-:W-:Y:S01]  /*30c0*/  UMOV UR22, 0x0 ;  /* 0x0000000000167882 */ /* 0x000fe20000000000 */
[----:B------:R-:W-:-:S02]  /*30d0*/  UMOV UR23, 0x8100010 ;  /* 0x0810001000177882 */ /* 0x000fc40000000000 */
[----:B------:R-:W-:Y:S02]  /*30e0*/  USEL UR9, UR4, 0x1, !UP0 ;  /* 0x0000000104097887 */ /* 0x000fe4000c000000 */
[----:B------:R-:W-:Y:S02]  /*30f0*/  ULOP3.LUT UR10, UR10, 0x10000, URZ, 0xfc, !UPT ;  /* 0x000100000a0a7892 */ /* 0x000fe4000f8efcff */
[----:B------:R-:W-:Y:S02]  /*3100*/  ULOP3.LUT UR11, UR11, 0x10000, URZ, 0xfc, !UPT ;  /* 0x000100000b0b7892 */ /* 0x000fe4000f8efcff */
[----:B------:R-:W-:Y:S02]  /*3110*/  UIADD3 UR9, UPT, UPT, -UR9, URZ, URZ ;  /* 0x000000ff09097290 */ /* 0x000fe4000fffe1ff */
[----:B---3--:R-:W-:Y:S01]  /*3120*/  UISETP.GE.AND UP3, UPT, UR6, 0x1, UPT ;  /* 0x000000010600788c */ /* 0x008fe2000bf66270 */
[----:B------:R-:W-:Y:S01]  /*3130*/  UMOV UR20, 0x0 ;  /* 0x0000000000147882 */ /* 0x000fe20000000000 */
[----:B------:R-:W-:Y:S01]  /*3140*/  UMOV UR21, 0x8100010 ;  /* 0x0810001000157882 */ /* 0x000fe20000000000 */
[----:B------:R-:W-:Y:S01]  /*3150*/  UMOV UR18, 0x0 ;  /* 0x0000000000127882 */ /* 0x000fe20000000000 */
[----:B------:R-:W-:Y:S01]  /*3160*/  UMOV UR19, 0x8100010 ;  /* 0x0810001000137882 */ /* 0x000fe20000000000 */
[----:B-1----:R-:W-:-:S15]  /*3170*/  R2UR UR16, R0 ;  /* 0x00000000001072ca */ /* 0x002fde00000e0000 */
.L_x_63:
[----:B------:R-:W-:Y:S02]  /*3180*/  LEA R0, R10, UR5, 0x3 ;  /* 0x000000050a007c11 */ /* 0x000fe4000f8e18ff */
[----:B------:R-:W-:Y:S02]  /*3190*/  SHF.L.U32 R5, R9, 0x1f, RZ ;  /* 0x0000001f09057819 */ /* 0x000fe400000006ff */
[----:B------:R-:W-:Y:S01]  /*31a0*/  PLOP3.LUT P0, PT, PT, PT, UP3, 0x80, 0x8 ;  /* 0x000000000008781c */ /* 0x000fe20003f0f038 */
[----:B------:R-:W-:Y:S01]  /*31b0*/  VIADD R3, R0, 0xb0 ;  /* 0x000000b000037836 */ /* 0x000fe20000000000 */
[----:B-1----:R-:W1:Y:S02]  /*31c0*/  SYNCS.PHASECHK.TRANS64.TRYWAIT P1, [R0+URZ+0xa0], R5 ;  /* 0x0000a005000075a7 */ /* 0x002e6400080211ff */
[----:B-1-3--:R-:W-:Y:S09]  /*31d0*/  @!P1 BRA `(.L_x_57) ;  /* 0x0000003c00e09947 */ /* 0x00aff20003800000 */
.L_x_122:
[----:B------:R-:W-:Y:S01]  /*31e0*/  LEA R4, R10, UR5, 0x4 ;  /* 0x000000050a047c11 */ /* 0x000fe2000f8e20ff */
[----:B------:R-:W-:Y:S01]  /*31f0*/  @UP3 ULEA UR6, UR14, UR5, 0x3 ;  /* 0x000000050e063291 */ /* 0x000fe2000f8e18ff */
[----:B------:R-:W-:Y:S01]  /*3200*/  PLOP3.LUT P2, PT, PT, PT, PT, 0x80, 0x8 ;  /* 0x000000000008781c */ /* 0x000fe20003f4f070 */
[----:B------:R-:W-:Y:S01]  /*3210*/  ULEA UR7, UR15, UR5, 0x3 ;  /* 0x000000050f077291 */ /* 0x000fe2000f8e18ff */
[----:B------:R-:W-:Y:S01]  /*3220*/  PRMT R3, RZ, 0x654, R3 ;  /* 0x00000654ff037816 */ /* 0x000fe20000000003 */
[----:B------:R-:W-:Y:S01]  /*3230*/  ULEA UR8, UR15, UR16, 0x6 ;  /* 0x000000100f087291 */ /* 0x000fe2000f8e30ff */
[----:B-1----:R-:W1:Y:S01]  /*3240*/  LDS.128 R4, [R4+0x130] ;  /* 0x0001300004047984 */ /* 0x002e620000000c00 */
[----:B------:R-:W-:Y:S02]  /*3250*/  @P0 SHF.L.U32 R2, R8, 0x1f, RZ ;  /* 0x0000001f08020819 */ /* 0x000fe400000006ff */
[----:B------:R-:W-:Y:S01]  /*3260*/  SHF.L.U32 R0, R11, 0x1f, RZ ;  /* 0x0000001f0b007819 */ /* 0x000fe200000006ff */
[----:B------:R-:W-:Y:S01]  /*3270*/  @!PT LDS RZ, [RZ] ;  /* 0x00000000fffff984 */ /* 0x000fe20000000800 */
[----:B------:R-:W-:Y:S01]  /*3280*/  @!PT LDS RZ, [RZ] ;  /* 0x00000000fffff984 */ /* 0x000fe20000000800 */
[----:B------:R-:W-:Y:S01]  /*3290*/  @!PT LDS RZ, [RZ] ;  /* 0x00000000fffff984 */ /* 0x000fe20000000800 */
[----:B------:R-:W-:Y:S01]  /*32a0*/  @!PT LDS RZ, [RZ] ;  /* 0x00000000fffff984 */ /* 0x000fe20000000800 */
[----:B------:R2:W-:Y:S06]  /*32b0*/  MEMBAR.ALL.CTA ;  /* 0x0000000000007992 */ /* 0x0005ec0000008000 */
[----:B--2---:R-:W2:Y:S02]  /*32c0*/  FENCE.VIEW.ASYNC.S ;  /* 0x00000000000073c6 */ /* 0x004ea40000000000 */
[----:B--2---:R2:W-:Y:S01]  /*32d0*/  SYNCS.ARRIVE.TRANS64.RED.A1T0 RZ, [R3+URZ], RZ ;  /* 0x000000ff03ff79a7 */ /* 0x0045e200081004ff */
[----:B------:R2:W3:Y:S01]  /*32e0*/  @P0 SYNCS.PHASECHK.TRANS64.TRYWAIT P2, [UR6], R2 ;  /* 0x00000002ff0005a7 */ /* 0x0004e20008041106 */
[----:B-1----:R-:W-:Y:S01]  /*32f0*/  LOP3.LUT P1, RZ, R6, 0x1, RZ, 0xc0, !PT ;  /* 0x0000000106ff7812 */ /* 0x002fe2000782c0ff */
[----:B------:R-:W1:Y:S02]  /*3300*/  SYNCS.PHASECHK.TRANS64.TRYWAIT P0, [UR7+0xe0], R0 ;  /* 0x0000e000ff0075a7 */ /* 0x000e640008001107 */
[----:B-123--:R-:W-:Y:S10]  /*3310*/  @!P0 BRA `(.L_x_58) ;  /* 0x0000003c00a48947 */ /* 0x00eff40003800000 */
.L_x_124:
[----:B------:R-:W-:Y:S01]  /*3320*/  IADD3 R10, PT, PT, R10, 0x1, RZ ;  /* 0x000000010a0a7810 */ /* 0x000fe20007ffe0ff */
[----:B------:R-:W-:Y:S06]  /*3330*/  BRA.U !UP3, `(.L_x_59) ;  /* 0x000000010bc07547 */ /* 0x000fec000b800000 */
[----:B------:R-:W-:Y:S01]  /*3340*/  UPLOP3.LUT UP4, UPT, UPT, UPT, UPT, 0x40, 0x4 ;  /* 0x000000000004789c */ /* 0x000fe20003f8e870 */
[----:B------:R-:W-:Y:S01]  /*3350*/  UMOV UR13, UR9 ;  /* 0x00000009000d7c82 */ /* 0x000fe20008000000 */
[----:B------:R-:W-:Y:S01]  /*3360*/  UMOV UR12, UR4 ;  /* 0x00000004000c7c82 */ /* 0x000fe20008000000 */
[----:B------:R-:W-:-:S08]  /*3370*/  UMOV UR17, UR14 ;  /* 0x0000000e00117c82 */ /* 0x000fd00008000000 */
.L_x_62:
[----:B------:R-:W-:Y:S02]  /*3380*/  UIADD3 UR13, UPT, UPT, UR13, 0x1, URZ ;  /* 0x000000010d0d7890 */ /* 0x000fe4000fffe0ff */
[----:B--2---:R-:W-:Y:S02]  /*3390*/  ULEA UR6, UR17, UR5, 0x3 ;  /* 0x0000000511067291 */ /* 0x004fe4000f8e18ff */
[----:B------:R-:W-:Y:S01]  /*33a0*/  UISETP.NE.AND UP0, UPT, UR13, URZ, UPT ;  /* 0x000000ff0d00728c */ /* 0x000fe2000bf05270 */
[----:B---3--:R-:W-:Y:S10]  /*33b0*/  @P2 BRA `(.L_x_60) ;  /* 0x00000000000c2947 */ /* 0x008ff40003800000 */
[----:B-1----:R-:W-:Y:S04]  /*33c0*/  SHF.L.U32 R3, R8, 0x1f, RZ ;  /* 0x0000001f08037819 */ /* 0x002fe800000006ff */
[----:B------:R-:W1:Y:S02]  /*33d0*/  SYNCS.PHASECHK.TRANS64.TRYWAIT P0, [UR6], R3 ;  /* 0x00000003ff0075a7 */ /* 0x000e640008001106 */
[----:B-1----:R-:W-:Y:S05]  /*33e0*/  @!P0 BRA `(.L_x_61) ;  /* 0x0000003c00888947 */ /* 0x002fea0003800000 */
.L_x_60:
[----:B------:R-:W-:Y:S01]  /*33f0*/  UISETP.NE.AND UP1, UPT, UR12, 0x1, UPT ;  /* 0x000000010c00788c */ /* 0x000fe2000bf25270 */
[----:B------:R-:W-:Y:S01]  /*3400*/  PLOP3.LUT P2, PT, PT, PT, PT, 0x80, 0x8 ;  /* 0x000000000008781c */ /* 0x000fe20003f4f070 */
[----:B------:R-:W-:Y:S02]  /*3410*/  UIADD3 UR14, UPT, UPT, UR17, 0x1, URZ ;  /* 0x00000001110e7890 */ /* 0x000fe4000fffe0ff */
[----:B------:R-:W-:Y:S02]  /*3420*/  ULEA UR28, UR17, UR11, 0x9 ;  /* 0x0000000b111c7291 */ /* 0x000fe4000f8e48ff */
[----:B------:R-:W-:Y:S01]  /*3430*/  UISETP.NE.AND UP2, UPT, UR14, 0x8, UPT ;  /* 0x000000080e00788c */ /* 0x000fe2000bf45270 */
[----:B------:R-:W-:Y:S01]  /*3440*/  PLOP3.LUT P0, PT, PT, PT, UP1, 0x80, 0x8 ;  /* 0x000000000008781c */ /* 0x000fe20003f0f018 */
[----:B------:R-:W-:Y:S02]  /*3450*/  UIADD3 UR40, UPT, UPT, UR28, 0x2, URZ ;  /* 0x000000021c287890 */ /* 0x000fe4000fffe0ff */
[----:B------:R-:W-:Y:S02]  /*3460*/  USEL UR27, URZ, 0x1, UP2 ;  /* 0x00000001ff1b7887 */ /* 0x000fe40009000000 */
[----:B------:R-:W-:Y:S02]  /*3470*/  USEL UR14, UR14, URZ, UP2 ;  /* 0x000000ff0e0e7287 */ /* 0x000fe40009000000 */
[----:B------:R-:W-:Y:S02]  /*3480*/  UIADD3 UR36, UPT, UPT, UR28, 0x4, URZ ;  /* 0x000000041c247890 */ /* 0x000fe4000fffe0ff */
[----:B------:R-:W-:Y:S01]  /*3490*/  @UP1 ULEA UR26, UR14, UR5, 0x3 ;  /* 0x000000050e1a1291 */ /* 0x000fe2000f8e18ff */
[----:B------:R-:W-:Y:S01]  /*34a0*/  LOP3.LUT R8, R8, UR27, RZ, 0x3c, !PT ;  /* 0x0000001b08087c12 */ /* 0x000fe2000f8e3cff */
[----:B------:R-:W-:Y:S02]  /*34b0*/  UIADD3 UR32, UPT, UPT, UR28, 0x6, URZ ;  /* 0x000000061c207890 */ /* 0x000fe4000fffe0ff */
[----:B------:R-:W-:Y:S01]  /*34c0*/  UIADD3 UR6, UPT, UPT, UR6, 0x40, URZ ;  /* 0x0000004006067890 */ /* 0x000fe2000fffe0ff */
[----:B-1----:R-:W-:Y:S01]  /*34d0*/  @P0 SHF.L.U32 R0, R8, 0x1f, RZ ;  /* 0x0000001f08000819 */ /* 0x002fe200000006ff */
[----:B------:R-:W-:Y:S01]  /*34e0*/  UIADD3 UR12, UPT, UPT, UR12, -0x1, URZ ;  /* 0xffffffff0c0c7890 */ /* 0x000fe2000fffe0ff */
[----:B------:R-:W-:Y:S02]  /*34f0*/  UMOV UR29, 0x40004040 ;  /* 0x40004040001d7882 */ /* 0x000fe40000000000 */
[----:B------:R2:W3:Y:S01]  /*3500*/  @P0 SYNCS.PHASECHK.TRANS64.TRYWAIT P2, [UR26], R0 ;  /* 0x00000000ff0005a7 */ /* 0x0004e2000804111a */
[----:B------:R-:W-:Y:S01]  /*3510*/  ULEA UR26, UR17, UR10, 0xa ;  /* 0x0000000a111a7291 */ /* 0x000fe2000f8e50ff */
[----:B------:R-:W-:Y:S01]  /*3520*/  UMOV UR27, 0x40004040 ;  /* 0x40004040001b7882 */ /* 0x000fe20000000000 */
[----:B------:R-:W-:Y:S02]  /*3530*/  UMOV UR41, 0x40004040 ;  /* 0x4000404000297882 */ /* 0x000fe40000000000 */
[----:B------:R-:W-:Y:S02]  /*3540*/  UIADD3 UR38, UPT, UPT, UR26, 0x2, URZ ;  /* 0x000000021a267890 */ /* 0x000fe4000fffe0ff */
[----:B------:R-:W-:Y:S02]  /*3550*/  UIADD3 UR34, UPT, UPT, UR26, 0x4, URZ ;  /* 0x000000041a227890 */ /* 0x000fe4000fffe0ff */
[----:B------:R-:W-:Y:S01]  /*3560*/  UIADD3 UR30, UPT, UPT, UR26, 0x6, URZ ;  /* 0x000000061a1e7890 */ /* 0x000fe2000fffe0ff */
[----:B------:R2:W-:Y:S01]  /*3570*/  UTCQMMA gdesc[UR26], gdesc[UR28], tmem[UR8], tmem[UR24], idesc[UR25], UP4 ;  /* 0x00ff181c1a0075ea */ /* 0x0005e2000a000308 */
[----:B------:R-:W-:Y:S01]  /*3580*/  UPLOP3.LUT UP4, UPT, UPT, UPT, UPT, 0x80, 0x8 ;  /* 0x000000000008789c */ /* 0x000fe20003f8f070 */
[----:B------:R-:W-:Y:S01]  /*3590*/  UMOV UR39, 0x40004040 ;  /* 0x4000404000277882 */ /* 0x000fe20000000000 */
[----:B------:R-:W-:Y:S01]  /*35a0*/  UMOV UR37, 0x40004040 ;  /* 0x4000404000257882 */ /* 0x000fe20000000000 */
[----:B------:R2:W-:Y:S01]  /*35b0*/  UTCQMMA gdesc[UR38], gdesc[UR40], tmem[UR8], tmem[UR22], idesc[UR23], UPT ;  /* 0x00ff1628260075ea */ /* 0x0005e2000b800308 */
[----:B------:R-:W-:Y:S01]  /*35c0*/  UMOV UR35, 0x40004040 ;  /* 0x4000404000237882 */ /* 0x000fe20000000000 */
[----:B------:R-:W-:Y:S01]  /*35d0*/  UMOV UR33, 0x40004040 ;  /* 0x4000404000217882 */ /* 0x000fe20000000000 */
[----:B------:R-:W-:Y:S01]  /*35e0*/  UMOV UR31, 0x40004040 ;  /* 0x40004040001f7882 */ /* 0x000fe20000000000 */
[----:B------:R2:W-:Y:S01]  /*35f0*/  UTCQMMA gdesc[UR34], gdesc[UR36], tmem[UR8], tmem[UR20], idesc[UR21], UPT ;  /* 0x00ff1424220075ea */ /* 0x0005e2000b800308 */
[----:B------:R2:W-:Y:S01]  /*3600*/  UTCQMMA gdesc[UR30], gdesc[UR32], tmem[UR8], tmem[UR18], idesc[UR19], UPT ;  /* 0x00ff12201e0075ea */ /* 0x0005e2000b800308 */
[----:B------:R2:W-:Y:S01]  /*3610*/  UTCBAR [UR6], URZ ;  /* 0x000000ff060073e9 */ /* 0x0005e200080000ff */
[----:B------:R-:W-:Y:S01]  /*3620*/  UMOV UR17, UR14 ;  /* 0x0000000e00117c82 */ /* 0x000fe20008000000 */
[----:B------:R-:W-:Y:S05]  /*3630*/  BRA.U UP0, `(.L_x_62) ;  /* 0xfffffffd00507547 */ /* 0x000fea000b83ffff */
.L_x_59:
[----:B------:R-:W-:Y:S01]  /*3640*/  UIADD3 UR15, UPT, UPT, UR15, 0x1, URZ ;  /* 0x000000010f0f7890 */ /* 0x000fe2000fffe0ff */
[C---:B------:R-:W-:Y:S01]  /*3650*/  ISETP.NE.AND P0, PT, R10.reuse, 0x2, PT ;  /* 0x000000020a00780c */ /* 0x040fe20003f05270 */
[----:B------:R-:W-:Y:S02]  /*3660*/  UIADD3 UR7, UPT, UPT, UR7, 0xc0, URZ ;  /* 0x000000c007077890 */ /* 0x000fe4000fffe0ff */
[----:B------:R-:W-:Y:S01]  /*3670*/  UISETP.NE.AND UP0, UPT, UR15, 0x4, UPT ;  /* 0x000000040f00788c */ /* 0x000fe2000bf05270 */
[----:B-12---:R-:W-:Y:S02]  /*3680*/  SEL R0, RZ, 0x1, P0 ;  /* 0x00000001ff007807 */ /* 0x006fe40000000000 */
[----:B------:R-:W-:Y:S01]  /*3690*/  SEL R10, R10, RZ, P0 ;  /* 0x000000ff0a0a7207 */ /* 0x000fe20000000000 */
[----:B------:R-:W-:Y:S01]  /*36a0*/  USEL UR6, URZ, 0x1, UP0 ;  /* 0x00000001ff067887 */ /* 0x000fe20008000000 */
[----:B------:R-:W-:Y:S01]  /*36b0*/  LOP3.LUT R9, R9, R0, RZ, 0x3c, !PT ;  /* 0x0000000009097212 */ /* 0x000fe200078e3cff */
[----:B------:R-:W-:Y:S01]  /*36c0*/  USEL UR15, UR15, URZ, UP0 ;  /* 0x000000ff0f0f7287 */ /* 0x000fe20008000000 */
[----:B------:R1:W-:Y:S03]  /*36d0*/  UTCBAR [UR7], URZ ;  /* 0x000000ff070073e9 */ /* 0x0003e600080000ff */
[----:B------:R-:W-:Y:S01]  /*36e0*/  LOP3.LUT R11, R11, UR6, RZ, 0x3c, !PT ;  /* 0x000000060b0b7c12 */ /* 0x000fe2000f8e3cff */
[----:B------:R-:W-:Y:S07]  /*36f0*/  @P1 BRA `(.L_x_63) ;  /* 0xfffffff800a01947 */ /* 0x000fee000383ffff */
[----:B------:R-:W2:Y:S01]  /*3700*/  S2UR UR4, SR_CgaCtaId ;  /* 0x00000000000479c3 */ /* 0x000ea20000008800 */
[----:B------:R-:W-:Y:S01]  /*3710*/  ELECT P0, URZ, PT ;  /* 0x0000000000ff782f */ /* 0x000fe20003800000 */
[----:B------:R-:W-:Y:S01]  /*3720*/  IMAD.MOV.U32 R0, RZ, RZ, 0x1 ;  /* 0x00000001ff007424 */ /* 0x000fe200078e00ff */
[----:B------:R-:W-:Y:S01]  /*3730*/  UIADD3 UR5, UPT, UPT, UR5, 0xe0, URZ ;  /* 0x000000e005057890 */ /* 0x000fe2000fffe0ff */
[----:B------:R-:W-:Y:S01]  /*3740*/  SHF.L.U32 R3, R11, 0x1f, RZ ;  /* 0x0000001f0b037819 */ /* 0x000fe200000006ff */
[----:B------:R-:W-:-:S03]  /*3750*/  UMOV UR6, 0x40 ;  /* 0x0000004000067882 */ /* 0x000fc60000000000 */
[----:B------:R-:W-:Y:S01]  /*3760*/  UVIRTCOUNT.DEALLOC.SMPOOL 0x80 ;  /* 0x000000800000784c */ /* 0x000fe20000000000 */
[----:B--2---:R-:W-:Y:S02]  /*3770*/  ULEA UR4, UR4, UR6, 0x18 ;  /* 0x0000000604047291 */ /* 0x004fe4000f8ec0ff */
[----:B------:R-:W-:-:S07]  /*3780*/  ULEA UR6, UR15, UR5, 0x3 ;  /* 0x000000050f067291 */ /* 0x000fce000f8e18ff */
[----:B------:R2:W-:Y:S02]  /*3790*/  @P0 STS.U8 [UR4+0x1c], R0 ;  /* 0x00001c00ff000988 */ /* 0x0005e40008000004 */
[----:B------:R-:W4:Y:S02]  /*37a0*/  SYNCS.PHASECHK.TRANS64.TRYWAIT P0, [UR6], R3 ;  /* 0x00000003ff0075a7 */ /* 0x000f240008001106 */
[----:B--2-4-:R-:W-:Y:S05]  /*37b0*/  @!P0 BRA `(.L_x_64) ;  /* 0x0000003800ac8947 */ /* 0x014fea0003800000 */
.L_x_127:
[----:B-1----:R-:W-:-:S04]  /*37c0*/  UIADD3 UR7, UPT, UPT, UR15, 0x1, URZ ;  /* 0x000000010f077890 */ /* 0x002fc8000fffe0ff */
[----:B------:R-:W-:-:S04]  /*37d0*/  UISETP.NE.AND UP0, UPT, UR7, 0x4, UPT ;  /* 0x000000040700788c */ /* 0x000fc8000bf05270 */
[----:B------:R-:W-:Y:S02]  /*37e0*/  USEL UR8, URZ, 0x1, UP0 ;  /* 0x00000001ff087887 */ /* 0x000fe40008000000 */
[----:B------:R-:W-:-:S04]  /*37f0*/  USEL UR7, UR7, URZ, UP0 ;  /* 0x000000ff07077287 */ /* 0x000fc80008000000 */
[----:B------:R-:W-:Y:S01]  /*3800*/  ULEA UR6, UR7, UR5, 0x3 ;  /* 0x0000000507067291 */ /* 0x000fe2000f8e18ff */
[----:B------:R-:W-:-:S04]  /*3810*/  LOP3.LUT R2, R11, UR8, RZ, 0x3c, !PT ;  /* 0x000000080b027c12 */ /* 0x000fc8000f8e3cff */
[----:B--2---:R-:W-:-:S04]  /*3820*/  SHF.L.U32 R3, R2, 0x1f, RZ ;  /* 0x0000001f02037819 */ /* 0x004fc800000006ff */
[----:B------:R-:W1:Y:S02]  /*3830*/  SYNCS.PHASECHK.TRANS64.TRYWAIT P0, [UR6], R3 ;  /* 0x00000003ff0075a7 */ /* 0x000e640008001106 */
[----:B-1----:R-:W-:Y:S05]  /*3840*/  @!P0 BRA `(.L_x_65) ;  /* 0x0000003800a08947 */ /* 0x002fea0003800000 */
.L_x_129:
        /* <DEDUP_REMOVED lines=9> */
.L_x_131:
[----:B------:R-:W-:-:S04]  /*38e0*/  UIADD3 UR7, UPT, UPT, UR7, 0x1, URZ ;  /* 0x0000000107077890 */ /* 0x000fc8000fffe0ff */
[----:B------:R-:W-:-:S04]  /*38f0*/  UISETP.NE.AND UP0, UPT, UR7, 0x4, UPT ;  /* 0x000000040700788c */ /* 0x000fc8000bf05270 */
[----:B------:R-:W-:Y:S02]  /*3900*/  USEL UR6, URZ, 0x1, UP0 ;  /* 0x00000001ff067887 */ /* 0x000fe40008000000 */
[----:B------:R-:W-:-:S04]  /*3910*/  USEL UR7, UR7, URZ, UP0 ;  /* 0x000000ff07077287 */ /* 0x000fc80008000000 */
[----:B------:R-:W-:Y:S01]  /*3920*/  ULEA UR7, UR7, UR5, 0x3 ;  /* 0x0000000507077291 */ /* 0x000fe2000f8e18ff */
[----:B-1----:R-:W-:-:S04]  /*3930*/  LOP3.LUT R3, R2, UR6, RZ, 0x3c, !PT ;  /* 0x0000000602037c12 */ /* 0x002fc8000f8e3cff */
[----:B------:R-:W-:-:S04]  /*3940*/  SHF.L.U32 R3, R3, 0x1f, RZ ;  /* 0x0000001f03037819 */ /* 0x000fc800000006ff */
[----:B------:R-:W1:Y:S02]  /*3950*/  SYNCS.PHASECHK.TRANS64.TRYWAIT P0, [UR7], R3 ;  /* 0x00000003ff0075a7 */ /* 0x000e640008001107 */
[----:B-1----:R-:W-:Y:S05]  /*3960*/  @!P0 BRA `(.L_x_67) ;  /* 0x0000003800888947 */ /* 0x002fea0003800000 */
.L_x_133:
[----:B------:R-:W-:Y:S01]  /*3970*/  NOP ;  /* 0x0000000000007918 */ /* 0x000fe20000000000 */
[----:B-1----:R-:W1:Y:S01]  /*3980*/  LDS R0, [UR4+0x14] ;  /* 0x00001404ff007984 */ /* 0x002e620008000800 */
[----:B------:R-:W-:Y:S01]  /*3990*/  ULOP3.LUT UR6, UR16, 0xffff, URZ, 0xc0, !UPT ;  /* 0x0000ffff10067892 */ /* 0x000fe2000f8ec0ff */
[----:B------:R-:W-:Y:S01]  /*39a0*/  UMOV UR8, 0xffff ;  /* 0x0000ffff00087882 */ /* 0x000fe20000000000 */
[----:B------:R-:W-:Y:S02]  /*39b0*/  UMOV UR5, 0x1 ;  /* 0x0000000100057882 */ /* 0x000fe40000000000 */
[----:B------:R-:W-:-:S04]  /*39c0*/  USHF.R.U32.HI UR6, URZ, 0x5, UR6 ;  /* 0x00000005ff067899 */ /* 0x000fc80008011606 */
[----:B------:R-:W-:Y:S02]  /*39d0*/  USHF.L.U32 UR8, UR8, UR6, URZ ;  /* 0x0000000608087299 */ /* 0x000fe400080006ff */
[----:B------:R-:W-:-:S04]  /*39e0*/  USHF.L.U32 UR5, UR5, UR6, URZ ;  /* 0x0000000605057299 */ /* 0x000fc800080006ff */
[----:B-1----:R-:W-:-:S04]  /*39f0*/  LOP3.LUT R0, R0, UR8, RZ, 0xc0, !PT ;  /* 0x0000000800007c12 */ /* 0x002fc8000f8ec0ff */
[----:B------:R-:W-:-:S13]  /*3a00*/  ISETP.NE.AND P0, PT, R0, UR8, PT ;  /* 0x0000000800007c0c */ /* 0x000fda000bf05270 */
[----:B------:R-:W-:Y:S05]  /*3a10*/  @P0 BRA `(.L_x_68) ;  /* 0x0000000000580947 */ /* 0x000fea0003800000 */
[----:B------:R-:W1:Y:S02]  /*3a20*/  LDS R0, [UR4+0x18] ;  /* 0x00001804ff007984 */ /* 0x000e640008000800 */
[----:B-1----:R-:W-:-:S04]  /*3a30*/  LOP3.LUT R0, R0, UR5, RZ, 0xc0, !PT ;  /* 0x0000000500007c12 */ /* 0x002fc8000f8ec0ff */
[----:B------:R-:W-:-:S13]  /*3a40*/  ISETP.NE.AND P0, PT, R0, UR5, PT ;  /* 0x0000000500007c0c */ /* 0x000fda000bf05270 */
[----:B------:R-:W-:Y:S05]  /*3a50*/  @P0 BRA `(.L_x_69) ;  /* 0x00000000003c0947 */ /* 0x000fea0003800000 */
[----:B------:R-:W1:Y:S01]  /*3a60*/  S2R R2, SR_LANEID ;  /* 0x0000000000027919 */ /* 0x000e620000000000 */
[----:B------:R-:W-:Y:S01]  /*3a70*/  ULOP3.LUT UR8, URZ, UR8, URZ, 0x33, !UPT ;  /* 0x00000008ff087292 */ /* 0x000fe2000f8e33ff */
[----:B------:R-:W-:Y:S01]  /*3a80*/  LOP3.LUT R4, RZ, UR5, RZ, 0x33, !PT ;  /* 0x00000005ff047c12 */ /* 0x000fe2000f8e33ff */
[----:B------:R-:W-:Y:S02]  /*3a90*/  VOTEU.ANY UR7, UPT, PT ;  /* 0x0000000000077886 */ /* 0x000fe400038e0100 */
[----:B------:R-:W-:Y:S01]  /*3aa0*/  UFLO.U32 UR7, UR7 ;  /* 0x00000007000772bd */ /* 0x000fe200080e0000 */
[----:B------:R-:W2:Y:S01]  /*3ab0*/  REDUX UR5, R4 ;  /* 0x00000000040573c4 */ /* 0x000ea20000000000 */
[----:B------:R-:W-:-:S06]  /*3ac0*/  IMAD.U32 R0, RZ, RZ, UR8 ;  /* 0x00000008ff007e24 */ /* 0x000fcc000f8e00ff */
[----:B------:R4:W-:Y:S01]  /*3ad0*/  UTCATOMSWS.AND URZ, UR8 ;  /* 0x0000000800ff79e3 */ /* 0x0009e20008000000 */
[----:B------:R-:W3:Y:S01]  /*3ae0*/  REDUX UR6, R0 ;  /* 0x00000000000673c4 */ /* 0x000ee20000000000 */
[----:B-1----:R-:W-:Y:S01]  /*3af0*/  ISETP.EQ.U32.AND P0, PT, R2, UR7, PT ;  /* 0x0000000702007c0c */ /* 0x002fe2000bf02070 */
[----:B--2---:R-:W-:Y:S01]  /*3b00*/  IMAD.U32 R2, RZ, RZ, UR5 ;  /* 0x00000005ff027e24 */ /* 0x004fe2000f8e00ff */
[----:B---3--:R-:W-:-:S11]  /*3b10*/  MOV R3, UR6 ;  /* 0x0000000600037c02 */ /* 0x008fd60008000f00 */
[----:B------:R4:W-:Y:S04]  /*3b20*/  @P0 ATOMS.AND RZ, [UR4+0x14], R3 ;  /* 0x00001403ffff098c */ /* 0x0009e8000a800004 */
[----:B------:R4:W-:Y:S01]  /*3b30*/  @P0 ATOMS.AND RZ, [UR4+0x18], R2 ;  /* 0x00001802ffff098c */ /* 0x0009e2000a800004 */
[----:B------:R-:W-:Y:S05]  /*3b40*/  BRA `(.L_x_70) ;  /* 0x0000000000147947 */ /* 0x000fea0003800000 */
.L_x_69:
[----:B------:R-:W-:Y:S02]  /*3b50*/  MOV R2, 0x3b70 ;  /* 0x00003b7000027802 */ /* 0x000fe40000000f00 */
[----:B---3-5:R-:W-:Y:S05]  /*3b60*/  CALL.REL.NOINC `($__internal_0_$__cuda_sm10x_tcgen05_guardrail_trap_col_being_dealloced_not_returned_by_alloc) ;  /* 0x0000003800a47944 */ /* 0x028fea0003c00000 */
[----:B------:R-:W-:Y:S05]  /*3b70*/  BRA `(.L_x_70) ;  /* 0x0000000000087947 */ /* 0x000fea0003800000 */
.L_x_68:
[----:B------:R-:W-:Y:S02]  /*3b80*/  MOV R2, 0x3ba0 ;  /* 0x00003ba000027802 */ /* 0x000fe40000000f00 */
[----:B---3-5:R-:W-:Y:S05]  /*3b90*/  CALL.REL.NOINC `($__internal_2_$__cuda_sm10x_tcgen05_guardrail_trap_unallocated_columns_being_dealloced) ;  /* 0x0000003800b07944 */ /* 0x028fea0003c00000 */
.L_x_70:
[----:B------:R-:W-:Y:S01]  /*3ba0*/  NOP ;  /* 0x0000000000007918 */ /* 0x000fe20000000000 */
[----:B----4-:R-:W-:Y:S05]  /*3bb0*/  EXIT ;  /* 0x000000000000794d */ /* 0x010fea0003800000 */
.L_x_52:
[----:B------:R-:W-:-:S09]  /*3bc0*/  UISETP.NE.OR UP2, UPT, UR8, 0x3, !UP2 ;  /* 0x000000030800788c */ /* 0x000fd2000d745670 */
[----:B------:R-:W-:Y:S05]  /*3bd0*/  BRA.U UP2, `(.L_x_71) ;  /* 0x0000000902c87547 */ /* 0x000fea000b800000 */
[----:B------:R-:W1:Y:S01]  /*3be0*/  LDCU.64 UR6, c[0x0][0x888] ;  /* 0x00011100ff0677ac */ /* 0x000e620008000a00 */
[----:B------:R-:W2:Y:S01]  /*3bf0*/  LDC R0, c[0x0][0xb30] ;  /* 0x0002cc00ff007b82 */ /* 0x000ea20000000800 */
[----:B------:R-:W-:Y:S01]  /*3c00*/  IMAD.MOV.U32 R30, RZ, RZ, 0x1 ;  /* 0x00000001ff1e7424 */ /* 0x000fe200078e00ff */
[----:B------:R-:W-:Y:S01]  /*3c10*/  CS2R R28, SRZ ;  /* 0x00000000001c7805 */ /* 0x000fe2000001ff00 */
[----:B------:R-:W4:Y:S01]  /*3c20*/  LDCU.64 UR4, c[0x0][0x890] ;  /* 0x00011200ff0477ac */ /* 0x000f220008000a00 */
[----:B------:R-:W-:Y:S01]  /*3c30*/  IMAD.MOV.U32 R25, RZ, RZ, 0x2000 ;  /* 0x00002000ff197424 */ /* 0x000fe200078e00ff */
[----:B------:R-:W-:-:S03]  /*3c40*/  UMOV UR8, 0x400 ;  /* 0x0000040000087882 */ /* 0x000fc60000000000 */
[----:B------:R-:W3:Y:S01]  /*3c50*/  LDC R19, c[0x0][0x370] ;  /* 0x0000dc00ff137b82 */ /* 0x000ee20000000800 */
[----:B------:R-:W-:-:S07]  /*3c60*/  UPLOP3.LUT UP1, UPT, UPT, UPT, UPT, 0x40, 0x4 ;  /* 0x000000000004789c */ /* 0x000fce0003f2e870 */
[----:B------:R-:W3:Y:S01]  /*3c70*/  LDC R2, c[0x0][0xb0c] ;  /* 0x0002c300ff027b82 */ /* 0x000ee20000000800 */
[----:B-1----:R-:W-:Y:S02]  /*3c80*/  UISETP.NE.U32.AND UP2, UPT, UR6, URZ, UPT ;  /* 0x000000ff0600728c */ /* 0x002fe4000bf45070 */
[----:B------:R-:W-:Y:S02]  /*3c90*/  ULEA UR6, UR37, UR8, 0x18 ;  /* 0x0000000825067291 */ /* 0x000fe4000f8ec0ff */
[----:B------:R-:W-:Y:S02]  /*3ca0*/  UISETP.NE.AND.EX UP2, UPT, UR7, URZ, UPT, UP2 ;  /* 0x000000ff0700728c */ /* 0x000fe4000bf45320 */
[----:B------:R-:W-:Y:S01]  /*3cb0*/  UIADD3 UR7, UPT, UPT, UR6, 0x80, URZ ;  /* 0x0000008006077890 */ /* 0x000fe2000fffe0ff */
[----:B------:R-:W1:Y:S01]  /*3cc0*/  LDC R18, c[0x0][0xb20] ;  /* 0x0002c800ff127b82 */ /* 0x000e620000000800 */
[----:B----4-:R-:W-:Y:S01]  /*3cd0*/  UISETP.NE.U32.AND UP3, UPT, UR4, URZ, UPT ;  /* 0x000000ff0400728c */ /* 0x010fe2000bf65070 */
[----:B--2---:R-:W-:Y:S01]  /*3ce0*/  ISETP.NE.AND P1, PT, R0, 0x1, PT ;  /* 0x000000010000780c */ /* 0x004fe20003f25270 */
[----:B------:R-:W-:-:S02]  /*3cf0*/  UPRMT UR37, UR37, 0x654, UR7 ;  /* 0x0000065425257896 */ /* 0x000fc40008000007 */
[----:B------:R-:W-:-:S03]  /*3d00*/  UISETP.NE.AND.EX UP3, UPT, UR5, URZ, UPT, UP3 ;  /* 0x000000ff0500728c */ /* 0x000fc6000bf65330 */
[----:B------:R-:W2:Y:S08]  /*3d10*/  LDC.64 R32, c[0x0][0x348] ;  /* 0x0000d200ff207b82 */ /* 0x000eb00000000a00 */
[----:B------:R-:W4:Y:S08]  /*3d20*/  LDC.64 R16, c[0x0][0xb10] ;  /* 0x0002c400ff107b82 */ /* 0x000f300000000a00 */
[----:B------:R-:W1:Y:S08]  /*3d30*/  LDC.64 R6, c[0x0][0xb18] ;  /* 0x0002c600ff067b82 */ /* 0x000e700000000a00 */
[----:B------:R-:W1:Y:S08]  /*3d40*/  LDC.64 R4, c[0x0][0xb28] ;  /* 0x0002ca00ff047b82 */ /* 0x000e700000000a00 */
[----:B---3--:R-:W1:Y:S02]  /*3d50*/  LDC R24, c[0x0][0x374] ;  /* 0x0000dd00ff187b82 */ /* 0x008e640000000800 */
.L_x_79:
[C---:B------:R-:W-:Y:S02]  /*3d60*/  LEA R0, R29.reuse, UR6, 0x3 ;  /* 0x000000061d007c11 */ /* 0x040fe4000f8e18ff */
[----:B------:R-:W-:Y:S02]  /*3d70*/  SHF.L.U32 R3, R28, 0x1f, RZ ;  /* 0x0000001f1c037819 */ /* 0x000fe400000006ff */
[----:B------:R-:W-:Y:S02]  /*3d80*/  LEA R20, R29, UR6, 0x4 ;  /* 0x000000061d147c11 */ /* 0x000fe4000f8e20ff */
[----:B---3--:R-:W3:Y:S02]  /*3d90*/  SYNCS.PHASECHK.TRANS64.TRYWAIT P0, [R0+URZ+0xa0], R3 ;  /* 0x0000a003000075a7 */ /* 0x008ee400080011ff */
[----:B---3--:R-:W-:Y:S05]  /*3da0*/  @!P0 BRA `(.L_x_72) ;  /* 0x0000003400908947 */ /* 0x008fea0003800000 */
.L_x_134:
[----:B------:R-:W-:Y:S01]  /*3db0*/  ISETP.GE.AND P0, PT, R72, 0x1, PT ;  /* 0x000000014800780c */ /* 0x000fe20003f06270 */
[----:B------:R-:W1:Y:S01]  /*3dc0*/  LDS.128 R20, [R20+0x130] ;  /* 0x0001300014147984 */ /* 0x000e620000000c00 */
[----:B------:R-:W-:Y:S01]  /*3dd0*/  ISETP.NE.U32.AND P4, PT, RZ, UR4, PT ;  /* 0x00000004ff007c0c */ /* 0x000fe2000bf85070 */
[----:B---3--:R-:W-:Y:S01]  /*3de0*/  VIADD R0, R0, 0xb0 ;  /* 0x000000b000007836 */ /* 0x008fe20000000000 */
[----:B------:R-:W-:Y:S02]  /*3df0*/  SHF.L.U32 R26, R30, 0x1f, RZ ;  /* 0x0000001f1e1a7819 */ /* 0x000fe400000006ff */
[----:B------:R-:W-:Y:S02]  /*3e00*/  ISETP.NE.AND.EX P4, PT, RZ, UR5, PT, P4 ;  /* 0x00000005ff007c0c */ /* 0x000fe4000bf85340 */
[----:B------:R-:W-:Y:S01]  /*3e10*/  PRMT R0, RZ, 0x654, R0 ;  /* 0x00000654ff007816 */ /* 0x000fe20000000000 */
[----:B------:R-:W-:Y:S01]  /*3e20*/  @!PT LDS RZ, [RZ] ;  /* 0x00000000fffff984 */ /* 0x000fe20000000800 */
[----:B------:R-:W-:Y:S01]  /*3e30*/  @!PT LDS RZ, [RZ] ;  /* 0x00000000fffff984 */ /* 0x000fe20000000800 */
[----:B------:R-:W-:Y:S01]  /*3e40*/  @!PT LDS RZ, [RZ] ;  /* 0x00000000fffff984 */ /* 0x000fe20000000800 */
[----:B------:R-:W-:Y:S01]  /*3e50*/  @!PT LDS RZ, [RZ] ;  /* 0x00000000fffff984 */ /* 0x000fe20000000800 */
[----:B------:R3:W-:Y:S06]  /*3e60*/  MEMBAR.ALL.CTA ;  /* 0x0000000000007992 */ /* 0x0007ec0000008000 */
[----:B---3--:R-:W3:Y:S02]  /*3e70*/  FENCE.VIEW.ASYNC.S ;  /* 0x00000000000073c6 */ /* 0x008ee40000000000 */
[----:B---3--:R3:W-:Y:S01]  /*3e80*/  SYNCS.ARRIVE.TRANS64.RED.A1T0 RZ, [R0+URZ], RZ ;  /* 0x000000ff00ff79a7 */ /* 0x0087e200081004ff */
[----:B-1----:R-:W-:Y:S11]  /*3e90*/  LOP3.LUT P3, RZ, R22, 0x1, RZ, 0xc0, !PT ;  /* 0x0000000116ff7812 */ /* 0x002ff6000786c0ff */
[----:B------:R-:W-:Y:S02]  /*3ea0*/  @!UPT UIADD3 URZ, UPT, UPT, URZ, URZ, URZ ;  /* 0x000000fffffff290 */ /* 0x000fe4000fffe0ff */
[----:B------:R-:W-:Y:S02]  /*3eb0*/  @P3 MOV R13, R20 ;  /* 0x00000014000d3202 */ /* 0x000fe40000000f00 */
[----:B------:R-:W-:Y:S01]  /*3ec0*/  @P3 LOP3.LUT R8, R21, 0xffff, RZ, 0xc0, !PT ;  /* 0x0000ffff15083812 */ /* 0x000fe200078ec0ff */
[----:B---3--:R-:W-:Y:S06]  /*3ed0*/  @!P0 BRA `(.L_x_73) ;  /* 0x0000000000a48947 */ /* 0x008fec0003800000 */
[----:B------:R-:W-:Y:S01]  /*3ee0*/  IMAD.HI.U32 R31, R24, R7, RZ ;  /* 0x00000007181f7227 */ /* 0x000fe200078e00ff */
[----:B------:R-:W-:Y:S02]  /*3ef0*/  ISETP.NE.AND P0, PT, R6, 0x1, PT ;  /* 0x000000010600780c */ /* 0x000fe40003f05270 */
[----:B------:R-:W-:Y:S01]  /*3f00*/  ISETP.NE.AND P2, PT, R72, 0x1, PT ;  /* 0x000000014800780c */ /* 0x000fe20003f45270 */
[----:B----4-:R-:W-:Y:S01]  /*3f10*/  IMAD.HI.U32 R34, R19, R16, RZ ;  /* 0x0000001013227227 */ /* 0x010fe200078e00ff */
[----:B------:R-:W-:Y:S02]  /*3f20*/  SHF.R.U32.HI R31, RZ, R18, R31 ;  /* 0x00000012ff1f7219 */ /* 0x000fe4000001161f */
[----:B------:R-:W-:Y:S01]  /*3f30*/  ISETP.NE.AND P5, PT, R2, 0x1, PT ;  /* 0x000000010200780c */ /* 0x000fe20003fa5270 */
[----:B------:R-:W-:Y:S01]  /*3f40*/  IMAD.HI.U32 R36, R13, R16, RZ ;  /* 0x000000100d247227 */ /* 0x000fe200078e00ff */
[----:B------:R-:W-:Y:S02]  /*3f50*/  SHF.R.U32.HI R34, RZ, R17, R34 ;  /* 0x00000011ff227219 */ /* 0x000fe40000011622 */
[----:B------:R-:W-:Y:S01]  /*3f60*/  SEL R3, R24, R31, !P0 ;  /* 0x0000001f18037207 */ /* 0x000fe20004000000 */
[C---:B------:R-:W-:Y:S01]  /*3f70*/  IMAD.HI.U32 R31, R8.reuse, R7, RZ ;  /* 0x00000007081f7227 */ /* 0x040fe200078e00ff */
[----:B------:R-:W-:Y:S02]  /*3f80*/  SEL R11, R19, R34, !P5 ;  /* 0x00000022130b7207 */ /* 0x000fe40006800000 */
[----:B------:R-:W-:Y:S01]  /*3f90*/  SHF.R.U32.HI R36, RZ, R17, R36 ;  /* 0x00000011ff247219 */ /* 0x000fe20000011624 */
[----:B------:R-:W-:Y:S01]  /*3fa0*/  IMAD.HI.U32 R38, R3, R4, RZ ;  /* 0x0000000403267227 */ /* 0x000fe200078e00ff */
[----:B------:R-:W-:Y:S03]  /*3fb0*/  SHF.R.U32.HI R31, RZ, R18, R31 ;  /* 0x00000012ff1f7219 */ /* 0x000fe6000001161f */
[----:B------:R-:W-:Y:S01]  /*3fc0*/  IMAD.HI.U32 R34, R11, R4, RZ ;  /* 0x000000040b227227 */ /* 0x000fe200078e00ff */
[----:B------:R-:W-:Y:S02]  /*3fd0*/  @P2 SHF.R.U32.HI R3, RZ, R5, R38 ;  /* 0x00000005ff032219 */ /* 0x000fe40000011626 */
[----:B------:R-:W-:Y:S02]  /*3fe0*/  SEL R9, R8, R31, !P0 ;  /* 0x0000001f08097207 */ /* 0x000fe40004000000 */
[----:B------:R-:W-:Y:S01]  /*3ff0*/  @P2 SHF.R.U32.HI R11, RZ, R5, R34 ;  /* 0x00000005ff0b2219 */ /* 0x000fe20000011622 */
[C---:B------:R-:W-:Y:S01]  /*4000*/  IMAD R10, R72.reuse, R3, RZ ;  /* 0x00000003480a7224 */ /* 0x040fe200078e02ff */
[----:B------:R-:W-:Y:S01]  /*4010*/  SEL R3, R13, R36, !P5 ;  /* 0x000000240d037207 */ /* 0x000fe20006800000 */
[C---:B------:R-:W-:Y:S03]  /*4020*/  IMAD.HI.U32 R14, R9.reuse, R4, RZ ;  /* 0x00000004090e7227 */ /* 0x040fe600078e00ff */
[----:B------:R-:W-:Y:S01]  /*4030*/  ISETP.GE.AND P0, PT, R9, R10, PT ;  /* 0x0000000a0900720c */ /* 0x000fe20003f06270 */
[C---:B------:R-:W-:Y:S01]  /*4040*/  IMAD R12, R72.reuse, R11, RZ ;  /* 0x0000000b480c7224 */ /* 0x040fe200078e02ff */
[-C--:B------:R-:W-:Y:S04]  /*4050*/  SHF.R.U32.HI R14, RZ, R5.reuse, R14 ;  /* 0x00000005ff0e7219 */ /* 0x080fe8000001160e */
[----:B------:R-:W-:Y:S02]  /*4060*/  ISETP.GE.OR P0, PT, R3, R12, P0 ;  /* 0x0000000c0300720c */ /* 0x000fe40000706670 */
[----:B------:R-:W-:Y:S05]  /*4070*/  SEL R15, R9, R14, !P2 ;  /* 0x0000000e090f7207 */ /* 0x000fea0005000000 */
[----:B------:R-:W-:Y:S04]  /*4080*/  IMAD.MOV R14, RZ, RZ, -R15 ;  /* 0x000000ffff0e7224 */ /* 0x000fe800078e0a0f */
[----:B------:R-:W-:Y:S02]  /*4090*/  IMAD R14, R72, R14, R9 ;  /* 0x0000000e480e7224 */ /* 0x000fe400078e0209 */
[C---:B------:R-:W-:Y:S05]  /*40a0*/  @!P0 IMAD.HI.U32 R10, R3.reuse, R4, RZ ;  /* 0x00000004030a8227 */ /* 0x040fea00078e00ff */
[----:B------:R-:W-:Y:S04]  /*40b0*/  @!P0 SHF.R.U32.HI R10, RZ, R5, R10 ;  /* 0x00000005ff0a8219 */ /* 0x000fe8000001160a */
[----:B------:R-:W-:Y:S01]  /*40c0*/  @!P0 SEL R0, R3, R10, !P2 ;  /* 0x0000000a03008207 */ /* 0x000fe20005000000 */
[----:B------:R-:W-:Y:S03]  /*40d0*/  IMAD.MOV R10, RZ, RZ, -R3 ;  /* 0x000000ffff0a7224 */ /* 0x000fe600078e0a03 */
[----:B------:R-:W-:Y:S01]  /*40e0*/  @!P0 IADD3 R15, PT, PT, R15, -R0, RZ ;  /* 0x800000000f0f8210 */ /* 0x000fe20007ffe0ff */
[----:B------:R-:W-:Y:S01]  /*40f0*/  @!P0 IMAD R0, R11, R14, R0 ;  /* 0x0000000e0b008224 */ /* 0x000fe200078e0200 */
[----:B------:R-:W-:Y:S01]  /*4100*/  IADD3 R11, PT, PT, -R9, RZ, RZ ;  /* 0x000000ff090b7210 */ /* 0x000fe20007ffe1ff */
[----:B------:R-:W-:Y:S02]  /*4110*/  IMAD R13, R2, R10, R13 ;  /* 0x0000000a020d7224 */ /* 0x000fe400078e020d */
[----:B------:R-:W-:Y:S02]  /*4120*/  @!P0 IMAD R9, R15, R72, R3 ;  /* 0x000000480f098224 */ /* 0x000fe400078e0203 */
[----:B------:R-:W-:Y:S02]  /*4130*/  @!P0 IMAD.MOV.U32 R3, RZ, RZ, R0 ;  /* 0x000000ffff038224 */ /* 0x000fe400078e0000 */
[----:B------:R-:W-:Y:S02]  /*4140*/  IMAD R8, R6, R11, R8 ;  /* 0x0000000b06087224 */ /* 0x000fe400078e0208 */
[----:B------:R-:W-:Y:S02]  /*4150*/  IMAD R13, R3, R2, R13 ;  /* 0x00000002030d7224 */ /* 0x000fe400078e020d */
[----:B------:R-:W-:Y:S02]  /*4160*/  IMAD R8, R9, R6, R8 ;  /* 0x0000000609087224 */ /* 0x000fe400078e0208 */
.L_x_73:
[----:B------:R-:W-:Y:S05]  /*4170*/  BRA.U UP1, `(.L_x_74) ;  /* 0x0000000101107547 */ /* 0x000fea000b800000 */
[----:B------:R-:W-:Y:S04]  /*4180*/  MOV R0, UR13 ;  /* 0x0000000d00007c02 */ /* 0x000fe80008000f00 */
[----:B------:R-:W-:Y:S04]  /*4190*/  SHF.L.U32 R3, R0, 0x1f, RZ ;  /* 0x0000001f00037819 */ /* 0x000fe800000006ff */
[----:B------:R-:W1:Y:S02]  /*41a0*/  SYNCS.PHASECHK.TRANS64.TRYWAIT P0, [UR6+0x98], R3 ;  /* 0x00009803ff0075a7 */ /* 0x000e640008001106 */
[----:B-1----:R-:W-:Y:S05]  /*41b0*/  @!P0 BRA `(.L_x_75) ;  /* 0x0000003000a08947 */ /* 0x002fea0003800000 */
.L_x_74:
[----:B------:R-:W-:Y:S05]  /*41c0*/  BRA.U !UP3, `(.L_x_76) ;  /* 0x000000010b347547 */ /* 0x000fea000b800000 */
[----:B------:R-:W-:Y:S01]  /*41d0*/  UPLOP3.LUT UP0, UPT, UPT, UPT, UP2, 0x80, 0x8 ;  /* 0x000000000008789c */ /* 0x000fe20003f0f020 */
[----:B-1----:R-:W-:Y:S02]  /*41e0*/  HFMA2 R0, -RZ, RZ, 0, 5.9604644775390625e-08 ;  /* 0x00000001ff007431 */ /* 0x002fe400000001ff */
[----:B------:R-:W-:Y:S03]  /*41f0*/  IMAD.MOV.U32 R164, RZ, RZ, 0x1 ;  /* 0x00000001ffa47424 */ /* 0x000fe600078e00ff */
[----:B------:R-:W-:Y:S05]  /*4200*/  PLOP3.LUT P0, PT, PT, PT, UP0, 0x80, 0x8 ;  /* 0x000000000008781c */ /* 0x000fea0003f0f008 */
[----:B------:R-:W1:Y:S01]  /*4210*/  @UP0 LDCU.64 UR8, c[0x0][0x888] ;  /* 0x00011100ff0807ac */ /* 0x000e620008000a00 */
[----:B------:R-:W-:Y:S07]  /*4220*/  @UP0 UIMAD UR7, UR36, UR4, URZ ;  /* 0x00000004240702a4 */ /* 0x000fee000f8e02ff */
[----:B------:R-:W-:Y:S01]  /*4230*/  @!P0 PRMT R164, R0, 0x7610, R164 ;  /* 0x0000761000a48816 */ /* 0x000fe200000000a4 */
[----:B-1----:R-:W-:Y:S03]  /*4240*/  @UP0 UIMAD.WIDE UR8, UR7, 0x4, UR8 ;  /* 0x00000004070808a5 */ /* 0x002fe6000f8e0208 */
[----:B------:R-:W1:Y:S03]  /*4250*/  @!UP0 LDCU UR7, c[0x0][0x880] ;  /* 0x00011000ff0787ac */ /* 0x000e660008000800 */
[----:B------:R-:W-:Y:S01]  /*4260*/  IMAD.U32 R10, RZ, RZ, UR8 ;  /* 0x00000008ff0a7e24 */ /* 0x000fe2000f8e00ff */
[----:B------:R-:W-:Y:S05]  /*4270*/  MOV R11, UR9 ;  /* 0x00000009000b7c02 */ /* 0x000fea0008000f00 */
[----:B-----5:R3:W5:Y:S02]  /*4280*/  @P0 LDG.E R81, desc[UR40][R10.64] ;  /* 0x000000280a510981 */ /* 0x020764000c1e1900 */
[----:B-1-3--:R-:W-:Y:S07]  /*4290*/  @!P0 IMAD.U32 R81, RZ, RZ, UR7 ;  /* 0x00000007ff518e24 */ /* 0x00afee000f8e00ff */
.L_x_76:
[----:B-----5:R-:W-:Y:S01]  /*42a0*/  @!P4 FSETP.EQ.AND P5, PT, R81, RZ, PT ;  /* 0x000000ff5100c20b */ /* 0x020fe20003fa2000 */
[----:B------:R-:W-:Y:S01]  /*42b0*/  @!UPT UIADD3 URZ, UPT, UPT, URZ, URZ, URZ ;  /* 0x000000fffffff290 */ /* 0x000fe2000fffe0ff */
[----:B------:R-:W-:Y:S11]  /*42c0*/  @!P4 BRA `(.L_x_77) ;  /* 0x000000000014c947 */ /* 0x000ff60003800000 */
[----:B------:R-:W-:Y:S02]  /*42d0*/  LOP3.LUT P0, RZ, R164, 0xff, RZ, 0xc0, !PT ;  /* 0x000000ffa4ff7812 */ /* 0x000fe4000780c0ff */
[----:B------:R-:W-:Y:S04]  /*42e0*/  PLOP3.LUT P5, PT, PT, PT, UP0, 0x80, 0x8 ;  /* 0x000000000008781c */ /* 0x000fe80003faf008 */
[----:B------:R-:W-:Y:S07]  /*42f0*/  PLOP3.LUT P5, PT, P5, PT, PT, 0x8, 0x80 ;  /* 0x000000000080781c */ /* 0x000fee0002fae170 */
[----:B------:R-:W-:Y:S11]  /*4300*/  @P0 FSETP.EQ.AND P5, PT, R81, RZ, PT ;  /* 0x000000ff5100020b */ /* 0x000ff60003fa2000 */
[----:B------:R-:W-:Y:S02]  /*4310*/  @!UPT UIADD3 URZ, UPT, UPT, URZ, URZ, URZ ;  /* 0x000000fffffff290 */ /* 0x000fe4000fffe0ff */
.L_x_77:
[----:B------:R-:W3:Y:S01]  /*4320*/  SYNCS.PHASECHK.TRANS64.TRYWAIT P4, [UR6+0x88], R26 ;  /* 0x0000881aff0075a7 */ /* 0x000ee20008081106 */
[----:B------:R-:W-:Y:S01]  /*4330*/  @P3 SHF.R.U32.HI R27, RZ, 0x10, R21 ;  /* 0x00000010ff1b3819 */ /* 0x000fe20000011615 */
[----:B------:R-:W-:Y:S01]  /*4340*/  VIADD R29, R29, 0x1 ;  /* 0x000000011d1d7836 */ /* 0x000fe20000000000 */
[----:B------:R-:W5:Y:S08]  /*4350*/  LDC.64 R14, c[0x0][0xb10] ;  /* 0x0002c400ff0e7b82 */ /* 0x000f700000000a00 */
[----:B------:R-:W2:Y:S08]  /*4360*/  LDC.64 R10, c[0x0][0xb18] ;  /* 0x0002c600ff0a7b82 */ /* 0x000eb00000000a00 */
[----:B-1----:R-:W1:Y:S08]  /*4370*/  @!P1 LDC R0, c[0x0][0xb20] ;  /* 0x0002c800ff009b82 */ /* 0x002e700000000800 */
[----:B------:R-:W4:Y:S01]  /*4380*/  @!P1 LDC R3, c[0x0][0xb0c] ;  /* 0x0002c300ff039b82 */ /* 0x000f220000000800 */
[----:B-----5:R-:W-:Y:S05]  /*4390*/  @!P1 IMAD.HI.U32 R14, R13, R14, RZ ;  /* 0x0000000e0d0e9227 */ /* 0x020fea00078e00ff */
[----:B------:R-:W-:Y:S01]  /*43a0*/  @!P1 SHF.R.U32.HI R14, RZ, R15, R14 ;  /* 0x0000000fff0e9219 */ /* 0x000fe2000001160e */
[----:B--2---:R-:W-:Y:S01]  /*43b0*/  @!P1 IMAD.HI.U32 R11, R8, R11, RZ ;  /* 0x0000000b080b9227 */ /* 0x004fe200078e00ff */
[----:B------:R-:W-:Y:S04]  /*43c0*/  @!P1 ISETP.NE.AND P0, PT, R10, 0x1, PT ;  /* 0x000000010a00980c */ /* 0x000fe80003f05270 */
[----:B-1----:R-:W-:Y:S02]  /*43d0*/  @!P1 SHF.R.U32.HI R9, RZ, R0, R11 ;  /* 0x00000000ff099219 */ /* 0x002fe4000001160b */
[----:B----4-:R-:W-:Y:S02]  /*43e0*/  @!P1 ISETP.NE.AND P2, PT, R3, 0x1, PT ;  /* 0x000000010300980c */ /* 0x010fe40003f45270 */
[----:B------:R-:W-:Y:S02]  /*43f0*/  @!P1 SEL R9, R8, R9, !P0 ;  /* 0x0000000908099207 */ /* 0x000fe40004000000 */
[----:B------:R-:W-:Y:S02]  /*4400*/  ELECT P0, URZ, PT ;  /* 0x0000000000ff782f */ /* 0x000fe40003800000 */
[----:B------:R-:W-:Y:S05]  /*4410*/  @!P1 SEL R14, R13, R14, !P2 ;  /* 0x0000000e0d0e9207 */ /* 0x000fea0005000000 */
[----:B------:R-:W-:Y:S02]  /*4420*/  @!P1 IMAD.IADD R0, R9, 0x1, -R14 ;  /* 0x0000000109009824 */ /* 0x000fe400078e0a0e */
[----:B------:R-:W-:Y:S02]  /*4430*/  @!P1 IMAD.IADD R9, R14, 0x1, -R9 ;  /* 0x000000010e099824 */ /* 0x000fe400078e0a09 */
[----:B------:R-:W-:Y:S02]  /*4440*/  @!P1 IMAD R13, R0, R3, R13 ;  /* 0x00000003000d9224 */ /* 0x000fe400078e020d */
[----:B------:R-:W-:Y:S01]  /*4450*/  @!P1 IMAD R8, R9, R10, R8 ;  /* 0x0000000a09089224 */ /* 0x000fe200078e0208 */
[----:B---3--:R-:W-:Y:S06]  /*4460*/  @!P4 BRA `(.L_x_78) ;  /* 0x00000030000cc947 */ /* 0x008fec0003800000 */
.L_x_137:
[----:B------:R-:W-:Y:S01]  /*4470*/  PLOP3.LUT P5, PT, P5, P0, PT, 0xf2, 0x2f ;  /* 0x00000000002f781c */ /* 0x000fe20002fa1e72 */
[----:B------:R-:W-:Y:S01]  /*4480*/  UMOV UR14, 0x0 ;  /* 0x00000000000e7882 */ /* 0x000fe20000000000 */
[----:B------:R-:W-:Y:S01]  /*4490*/  LOP3.LUT R30, R30, 0x1, RZ, 0x3c, !PT ;  /* 0x000000011e1e7812 */ /* 0x000fe200078e3cff */
[----:B------:R-:W-:Y:S01]  /*44a0*/  UMOV UR15, 0x10000000 ;  /* 0x10000000000f7882 */ /* 0x000fe20000000000 */
[----:B------:R-:W-:Y:S01]  /*44b0*/  UMOV UR12, UR36 ;  /* 0x00000024000c7c82 */ /* 0x000fe20008000000 */
[----:B------:R-:W-:Y:S08]  /*44c0*/  @P3 R2UR UR36, R27 ;  /* 0x000000001b2432ca */ /* 0x000ff000000e0000 */
[----:B-1----:R-:W-:Y:S01]  /*44d0*/  @!P5 IADD3 R3, P0, PT, R32, 0x580, RZ ;  /* 0x000005802003d810 */ /* 0x002fe20007f1e0ff */
[----:B------:R-:W-:Y:S01]  /*44e0*/  @!P5 IMAD.SHL.U32 R155, R155, 0x40, RZ ;  /* 0x000000409b9bd824 */ /* 0x000fe200078e00ff */
[----:B------:R-:W-:Y:S01]  /*44f0*/  VOTEU.ALL UP1, P5 ;  /* 0x0000000000ff7886 */ /* 0x000fe20002820000 */
[----:B------:R-:W-:Y:S01]  /*4500*/  @!P5 IMAD.SHL.U32 R165, R165, 0x80, RZ ;  /* 0x00000080a5a5d824 */ /* 0x000fe200078e00ff */
[----:B------:R-:W-:Y:S01]  /*4510*/  @!P5 R2UR UR8, R3 ;  /* 0x000000000308d2ca */ /* 0x000fe200000e0000 */
[----:B------:R-:W-:Y:S01]  /*4520*/  @!P5 IMAD.X R0, RZ, RZ, R33, P0 ;  /* 0x000000ffff00d224 */ /* 0x000fe200000e0621 */
[----:B------:R-:W-:Y:S01]  /*4530*/  @!P5 R2UR UR10, R155 ;  /* 0x000000009b0ad2ca */ /* 0x000fe200000e0000 */
[----:B------:R-:W-:Y:S01]  /*4540*/  @!UP1 UIADD3 UR9, UPT, UPT, UR6, 0x80, URZ ;  /* 0x0000008006099890 */ /* 0x000fe2000fffe0ff */
[----:B------:R-:W-:Y:S01]  /*4550*/  @!P5 R2UR UR11, R165 ;  /* 0x00000000a50bd2ca */ /* 0x000fe200000e0000 */
[----:B------:R-:W-:Y:S01]  /*4560*/  IMAD.IADD R155, R8, 0x1, R143 ;  /* 0x00000001089b7824 */ /* 0x000fe200078e028f */
[----:B------:R-:W-:Y:S01]  /*4570*/  @!P5 R2UR UR7, R0 ;  /* 0x000000000007d2ca */ /* 0x000fe200000e0000 */
[----:B------:R-:W-:Y:S01]  /*4580*/  IMAD.IADD R165, R13, 0x1, R154 ;  /* 0x000000010da57824 */ /* 0x000fe200078e029a */
[C---:B------:R-:W-:Y:S04]  /*4590*/  ISETP.NE.AND P0, PT, R29.reuse, 0x2, PT ;  /* 0x000000021d00780c */ /* 0x040fe80003f05270 */
[----:B------:R-:W-:Y:S01]  /*45a0*/  SEL R3, RZ, 0x1, P0 ;  /* 0x00000001ff037807 */ /* 0x000fe20000000000 */
[----:B------:R-:W-:Y:S01]  /*45b0*/  IMAD.U32 R10, RZ, RZ, UR8 ;  /* 0x00000008ff0a7e24 */ /* 0x000fe2000f8e00ff */
[----:B------:R-:W-:Y:S01]  /*45c0*/  @!UP1 UIADD3 UR8, UPT, UPT, UR6, 0x200, URZ ;  /* 0x0000020006089890 */ /* 0x000fe2000fffe0ff */
[----:B------:R-:W-:Y:S01]  /*45d0*/  SEL R29, R29, RZ, P0 ;  /* 0x000000ff1d1d7207 */ /* 0x000fe20000000000 */
[----:B------:R-:W-:Y:S01]  /*45e0*/  VOTEU.ALL UP1, P5 ;  /* 0x0000000000ff7886 */ /* 0x000fe20002820000 */
[----:B------:R-:W-:Y:S02]  /*45f0*/  LOP3.LUT R28, R28, R3, RZ, 0x3c, !PT ;  /* 0x000000031c1c7212 */ /* 0x000fe400078e3cff */
[----:B------:R-:W-:Y:S01]  /*4600*/  IMAD.U32 R11, RZ, RZ, UR7 ;  /* 0x00000007ff0b7e24 */ /* 0x000fe2000f8e00ff */
[----:B------:R-:W-:Y:S04]  /*4610*/  @!P5 R2UR UR16, R10 ;  /* 0x000000000a10d2ca */ /* 0x000fe800000e0000 */
[----:B------:R-:W-:Y:S11]  /*4620*/  @!P5 R2UR UR17, R11 ;  /* 0x000000000b11d2ca */ /* 0x000ff600000e0000 */
[----:B------:R-:W-:Y:S02]  /*4630*/  @!UPT UIADD3 URZ, UPT, UPT, URZ, URZ, URZ ;  /* 0x000000fffffff290 */ /* 0x000fe4000fffe0ff */
[----:B------:R3:W-:Y:S01]  /*4640*/  @!UP1 UTMALDG.3D [UR8], [UR16], desc[UR14] ;  /* 0x00000e08100095b4 */ /* 0x0007e20008011000 */
[----:B------:R3:W-:Y:S01]  /*4650*/  @!P5 SYNCS.ARRIVE.TRANS64.RED.A0TR RZ, [UR6+0x80], R25 ;  /* 0x00008019ffffd9a7 */ /* 0x0007e20008300406 */
[----:B------:R-:W-:Y:S01]  /*4660*/  UPLOP3.LUT UP1, UPT, UPT, UPT, UPT, 0x80, 0x8 ;  /* 0x000000000008789c */ /* 0x000fe20003f2f070 */
[----:B------:R-:W-:Y:S01]  /*4670*/  SYNCS.ARRIVE.TRANS64.RED.A1T0 RZ, [UR37], RZ ;  /* 0x000000ffffff79a7 */ /* 0x000fe20008100425 */
[----:B------:R-:W-:Y:S09]  /*4680*/  @P3 BRA `(.L_x_79) ;  /* 0xfffffff400b43947 */ /* 0x000ff2000383ffff */
[----:B------:R-:W-:Y:S07]  /*4690*/  MOV R0, UR6 ;  /* 0x0000000600007c02 */ /* 0x000fee0008000f00 */
.L_x_80:
[----:B-1----:R-:W-:-:S04]  /*46a0*/  SHF.L.U32 R3, R30, 0x1f, RZ ;  /* 0x0000001f1e037819 */ /* 0x002fc800000006ff */
[----:B------:R1:W2:Y:S03]  /*46b0*/  SYNCS.PHASECHK.TRANS64.TRYWAIT P0, [R0+URZ+0x88], R3 ;  /* 0x00008803000075a7 */ /* 0x0002a600080011ff */
[----:B--2---:R-:W-:Y:S05]  /*46c0*/  @!P0 NANOSLEEP.SYNCS 0x989680 ;  /* 0x009896800000895d */ /* 0x004fea0003900000 */
[----:B------:R-:W2:Y:S02]  /*46d0*/  @!P0 SYNCS.PHASECHK.TRANS64 P0, [R0+URZ+0x88], R3 ;  /* 0x00008803000085a7 */ /* 0x000ea400080010ff */
[----:B--23--:R-:W-:Y:S05]  /*46e0*/  @P0 EXIT ;  /* 0x000000000000094d */ /* 0x00cfea0003800000 */
[----:B------:R-:W-:Y:S05]  /*46f0*/  BRA `(.L_x_80) ;  /* 0xfffffffc00e87947 */ /* 0x000fea000383ffff */
.L_x_71:
[----:B------:R-:W-:-:S06]  /*4700*/  UISETP.GE.AND UP1, UPT, UR8, 0x4, UPT ;  /* 0x000000040800788c */ /* 0x000fcc000bf26270 */
[----:B------:R-:W-:-:S13]  /*4710*/  PLOP3.LUT P0, PT, PT, PT, UP1, 0x80, 0x8 ;  /* 0x000000000008781c */ /* 0x000fda0003f0f018 */
[----:B------:R-:W-:Y:S05]  /*4720*/  @!P0 EXIT ;  /* 0x000000000000894d */ /* 0x000fea0003800000 */
[----:B------:R-:W-:Y:S01]  /*4730*/  BAR.SYNC.DEFER_BLOCKING 0x6, 0xa0 ;  /* 0x0182800000007b1d */ /* 0x000fe20000010000 */
[C---:B------:R-:W-:Y:S02]  /*4740*/  IMAD.SHL.U32 R3, R166.reuse, 0x40, RZ ;  /* 0x00000040a6037824 */ /* 0x040fe400078e00ff */
[----:B------:R-:W-:Y:S02]  /*4750*/  HFMA2 R76, -RZ, RZ, 0, 0 ;  /* 0x00000000ff4c7431 */ /* 0x000fe400000001ff */
[C---:B------:R-:W-:Y:S01]  /*4760*/  IMAD.SHL.U32 R168, R166.reuse, 0x8, RZ ;  /* 0x00000008a6a87824 */ /* 0x040fe200078e00ff */
[----:B------:R-:W-:Y:S01]  /*4770*/  CS2R R174, SRZ ;  /* 0x0000000000ae7805 */ /* 0x000fe2000001ff00 */
[----:B------:R-:W-:Y:S01]  /*4780*/  IMAD.U32 R79, R166, 0x10000, RZ ;  /* 0x00010000a64f7824 */ /* 0x000fe200078e00ff */
[----:B------:R-:W-:Y:S01]  /*4790*/  UMOV UR43, 0x400 ;  /* 0x00000400002b7882 */ /* 0x000fe20000000000 */
[----:B------:R-:W-:Y:S01]  /*47a0*/  LOP3.LUT R5, R3, 0x180, RZ, 0xc0, !PT ;  /* 0x0000018003057812 */ /* 0x000fe200078ec0ff */
[----:B------:R-:W-:Y:S01]  /*47b0*/  ULEA UR43, UR37, UR43, 0x18 ;  /* 0x0000002b252b7291 */ /* 0x000fe2000f8ec0ff */
[----:B------:R-:W1:Y:S01]  /*47c0*/  LDC R167, c[0x0][0x370] ;  /* 0x0000dc00ffa77b82 */ /* 0x000e620000000800 */
[----:B------:R-:W-:Y:S01]  /*47d0*/  LOP3.LUT R79, R79, 0x600000, RZ, 0xc0, !PT ;  /* 0x006000004f4f7812 */ /* 0x000fe200078ec0ff */
[----:B------:R-:W-:Y:S01]  /*47e0*/  IMAD.MOV.U32 R181, RZ, RZ, RZ ;  /* 0x000000ffffb57224 */ /* 0x000fe200078e00ff */
[----:B------:R-:W-:Y:S01]  /*47f0*/  LOP3.LUT R168, R5, 0x30, R168, 0xf8, !PT ;  /* 0x0000003005a87812 */ /* 0x000fe200078ef8a8 */
[----:B------:R-:W-:Y:S01]  /*4800*/  UIADD3 UR4, UPT, UPT, UR43, 0x2200, URZ ;  /* 0x000022002b047890 */ /* 0x000fe2000fffe0ff */
[----:B------:R-:W-:Y:S01]  /*4810*/  IMAD.MOV.U32 R173, RZ, RZ, RZ ;  /* 0x000000ffffad7224 */ /* 0x000fe200078e00ff */
[----:B------:R-:W2:Y:S01]  /*4820*/  LDCU.64 UR46, c[0x0][0x348] ;  /* 0x00006900ff2e77ac */ /* 0x000ea20008000a00 */
[----:B------:R-:W-:Y:S01]  /*4830*/  LOP3.LUT R168, R168, 0x1e40, R3, 0xf8, !PT ;  /* 0x00001e40a8a87812 */ /* 0x000fe200078ef803 */
[----:B------:R-:W4:Y:S01]  /*4840*/  LDC R74, c[0x0][0xb0c] ;  /* 0x0002c300ff4a7b82 */ /* 0x000f220000000800 */
[----:B------:R-:W-:Y:S01]  /*4850*/  IMAD.SHL.U32 R3, R166, 0x10, RZ ;  /* 0x00000010a6037824 */ /* 0x000fe200078e00ff */
[----:B------:R-:W-:Y:S01]  /*4860*/  MOV R179, UR4 ;  /* 0x0000000400b37c02 */ /* 0x000fe20008000f00 */
[----:B------:R-:W1:Y:S03]  /*4870*/  LDCU.64 UR38, c[0x0][0x888] ;  /* 0x00011100ff2677ac */ /* 0x000e660008000a00 */
[C---:B------:R-:W-:Y:S01]  /*4880*/  LOP3.LUT R5, R3.reuse, 0x20, RZ, 0xc0, !PT ;  /* 0x0000002003057812 */ /* 0x040fe200078ec0ff */
[----:B------:R-:W3:Y:S01]  /*4890*/  LDS R0, [UR43+0x150] ;  /* 0x0001502bff007984 */ /* 0x000ee20008000800 */
[----:B------:R-:W1:Y:S01]  /*48a0*/  LDC R170, c[0x0][0xb20] ;  /* 0x0002c800ffaa7b82 */ /* 0x000e620000000800 */
[----:B------:R-:W-:Y:S01]  /*48b0*/  LOP3.LUT R3, R3, 0x40, RZ, 0xc0, !PT ;  /* 0x0000004003037812 */ /* 0x000fe200078ec0ff */
[----:B------:R-:W-:-:S06]  /*48c0*/  UIADD3 UR42, UPT, UPT, UR43, 0x200, URZ ;  /* 0x000002002b2a7890 */ /* 0x000fcc000fffe0ff */
[----:B------:R-:W1:Y:S08]  /*48d0*/  LDC R73, c[0x0][0xb30] ;  /* 0x0002cc00ff497b82 */ /* 0x000e700000000800 */
[----:B------:R-:W1:Y:S08]  /*48e0*/  LDC.64 R152, c[0x0][0xb10] ;  /* 0x0002c400ff987b82 */ /* 0x000e700000000a00 */
[----:B------:R-:W1:Y:S08]  /*48f0*/  LDC.64 R70, c[0x0][0xb18] ;  /* 0x0002c600ff467b82 */ /* 0x000e700000000a00 */
[----:B------:R-:W1:Y:S01]  /*4900*/  LDC.64 R148, c[0x0][0x888] ;  /* 0x00022200ff947b82 */ /* 0x000e620000000a00 */
[----:B---3--:R-:W-:-:S07]  /*4910*/  IMAD.IADD R79, R0, 0x1, R79 ;  /* 0x00000001004f7824 */ /* 0x008fce00078e024f */
[----:B------:R-:W3:Y:S01]  /*4920*/  LDC.64 R68, c[0x0][0xb28] ;  /* 0x0002ca00ff447b82 */ /* 0x000ee20000000a00 */
[----:B------:R-:W-:-:S05]  /*4930*/  VIADD R0, R168, UR43 ;  /* 0x0000002ba8007c36 */ /* 0x000fca0008000000 */
[--C-:B------:R-:W-:Y:S02]  /*4940*/  IADD3 R178, PT, PT, -R5, 0x200, R0.reuse ;  /* 0x0000020005b27810 */ /* 0x100fe40007ffe100 */
[----:B------:R-:W1:Y:S01]  /*4950*/  LDC.64 R150, c[0x0][0x890] ;  /* 0x00022400ff967b82 */ /* 0x000e620000000a00 */
[----:B------:R-:W-:Y:S02]  /*4960*/  IADD3 R177, PT, PT, -R3, 0x200, R0 ;  /* 0x0000020003b17810 */ /* 0x000fe40007ffe100 */
[----:B------:R-:W-:-:S05]  /*4970*/  IMAD.IADD R176, R178, 0x1, -R3 ;  /* 0x00000001b2b07824 */ /* 0x000fca00078e0a03 */
[----:B------:R-:W1:Y:S08]  /*4980*/  LDC.64 R146, c[0x0][0x8b0] ;  /* 0x00022c00ff927b82 */ /* 0x000e700000000a00 */
[----:B------:R-:W1:Y:S08]  /*4990*/  LDC.64 R144, c[0x0][0x8a8] ;  /* 0x00022a00ff907b82 */ /* 0x000e700000000a00 */
[----:B--2-4-:R-:W1:Y:S02]  /*49a0*/  LDC R172, c[0x0][0x374] ;  /* 0x0000dd00ffac7b82 */ /* 0x014e640000000800 */
.L_x_98:
[C---:B------:R-:W-:Y:S02]  /*49b0*/  LEA R0, R181.reuse, UR43, 0x3 ;  /* 0x0000002bb5007c11 */ /* 0x040fe4000f8e18ff */
[----:B------:R-:W-:Y:S02]  /*49c0*/  SHF.L.U32 R3, R174, 0x1f, RZ ;  /* 0x0000001fae037819 */ /* 0x000fe400000006ff */
[----:B------:R-:W-:Y:S02]  /*49d0*/  LEA R16, R181, UR43, 0x4 ;  /* 0x0000002bb5107c11 */ /* 0x000fe4000f8e20ff */
[----:B--2---:R-:W2:Y:S02]  /*49e0*/  SYNCS.PHASECHK.TRANS64.TRYWAIT P0, [R0+URZ+0xa0], R3 ;  /* 0x0000a003000075a7 */ /* 0x004ea400080011ff */
[----:B-12---:R-:W-:Y:S05]  /*49f0*/  @!P0 BRA `(.L_x_81) ;  /* 0x0000002800c08947 */ /* 0x006fea0003800000 */
.L_x_138:
[----:B------:R-:W4:Y:S01]  /*4a00*/  LDC.64 R12, c[0x0][0xb10] ;  /* 0x0002c400ff0c7b82 */ /* 0x000f220000000a00 */
[----:B------:R-:W3:Y:S01]  /*4a10*/  LDS.128 R16, [R16+0x130] ;  /* 0x0001300010107984 */ /* 0x000ee20000000c00 */
[----:B-1----:R-:W-:Y:S01]  /*4a20*/  ISETP.NE.AND P1, PT, R73, 0x1, PT ;  /* 0x000000014900780c */ /* 0x002fe20003f25270 */
[----:B--2---:R-:W-:Y:S01]  /*4a30*/  VIADD R0, R0, 0xb0 ;  /* 0x000000b000007836 */ /* 0x004fe20000000000 */
[----:B------:R-:W-:Y:S04]  /*4a40*/  ISETP.GE.AND P0, PT, R72, 0x1, PT ;  /* 0x000000014800780c */ /* 0x000fe80003f06270 */
[----:B------:R-:W1:Y:S01]  /*4a50*/  LDC.64 R10, c[0x0][0xb18] ;  /* 0x0002c600ff0a7b82 */ /* 0x000e620000000a00 */
[----:B------:R-:W-:Y:S01]  /*4a60*/  PRMT R0, RZ, 0x654, R0 ;  /* 0x00000654ff007816 */ /* 0x000fe20000000000 */
[----:B------:R-:W-:Y:S01]  /*4a70*/  @!PT LDS RZ, [RZ] ;  /* 0x00000000fffff984 */ /* 0x000fe20000000800 */
[----:B------:R-:W-:Y:S01]  /*4a80*/  @!PT LDS RZ, [RZ] ;  /* 0x00000000fffff984 */ /* 0x000fe20000000800 */
[----:B------:R-:W-:Y:S01]  /*4a90*/  @!PT LDS RZ, [RZ] ;  /* 0x00000000fffff984 */ /* 0x000fe20000000800 */
[----:B------:R-:W-:Y:S01]  /*4aa0*/  @!PT LDS RZ, [RZ] ;  /* 0x00000000fffff984 */ /* 0x000fe20000000800 */
[----:B------:R2:W-:Y:S06]  /*4ab0*/  MEMBAR.ALL.CTA ;  /* 0x0000000000007992 */ /* 0x0005ec0000008000 */
[----:B--2---:R-:W2:Y:S01]  /*4ac0*/  FENCE.VIEW.ASYNC.S ;  /* 0x00000000000073c6 */ /* 0x004ea20000000000 */
[----:B------:R-:W1:Y:S08]  /*4ad0*/  @!P1 LDC R14, c[0x0][0xb20] ;  /* 0x0002c800ff0e9b82 */ /* 0x000e700000000800 */
[----:B------:R-:W1:Y:S01]  /*4ae0*/  @!P1 LDC R9, c[0x0][0xb0c] ;  /* 0x0002c300ff099b82 */ /* 0x000e620000000800 */
[----:B--2---:R2:W-:Y:S01]  /*4af0*/  SYNCS.ARRIVE.TRANS64.RED.A1T0 RZ, [R0+URZ], RZ ;  /* 0x000000ff00ff79a7 */ /* 0x0045e200081004ff */
[----:B---3--:R-:W-:Y:S04]  /*4b00*/  LOP3.LUT P4, RZ, R18, 0x1, RZ, 0xc0, !PT ;  /* 0x0000000112ff7812 */ /* 0x008fe8000788c0ff */
[----:B------:R-:W-:Y:S09]  /*4b10*/  P2R R180, PR, RZ, 0x10 ;  /* 0x00000010ffb47803 */ /* 0x000ff20000000000 */
[----:B------:R-:W-:Y:S02]  /*4b20*/  @P4 MOV R77, R16 ;  /* 0x00000010004d4202 */ /* 0x000fe40000000f00 */
[----:B------:R-:W-:Y:S01]  /*4b30*/  @P4 LOP3.LUT R75, R17, 0xffff, RZ, 0xc0, !PT ;  /* 0x0000ffff114b4812 */ /* 0x000fe200078ec0ff */
[----:B--2-4-:R-:W-:Y:S06]  /*4b40*/  @!P0 BRA `(.L_x_82) ;  /* 0x0000000000a48947 */ /* 0x014fec0003800000 */
[----:B------:R-:W-:Y:S01]  /*4b50*/  IMAD.HI.U32 R21, R172, R71, RZ ;  /* 0x00000047ac157227 */ /* 0x000fe200078e00ff */
[----:B------:R-:W-:Y:S02]  /*4b60*/  ISETP.NE.AND P0, PT, R70, 0x1, PT ;  /* 0x000000014600780c */ /* 0x000fe40003f05270 */
[----:B------:R-:W-:Y:S01]  /*4b70*/  ISETP.NE.AND P2, PT, R72, 0x1, PT ;  /* 0x000000014800780c */ /* 0x000fe20003f45270 */
[----:B------:R-:W-:Y:S01]  /*4b80*/  IMAD.HI.U32 R20, R167, R152, RZ ;  /* 0x00000098a7147227 */ /* 0x000fe200078e00ff */
[----:B------:R-:W-:Y:S02]  /*4b90*/  SHF.R.U32.HI R21, RZ, R170, R21 ;  /* 0x000000aaff157219 */ /* 0x000fe40000011615 */
[----:B------:R-:W-:Y:S01]  /*4ba0*/  ISETP.NE.AND P3, PT, R74, 0x1, PT ;  /* 0x000000014a00780c */ /* 0x000fe20003f65270 */
[----:B------:R-:W-:Y:S01]  /*4bb0*/  IMAD.HI.U32 R24, R77, R152, RZ ;  /* 0x000000984d187227 */ /* 0x000fe200078e00ff */
[----:B------:R-:W-:Y:S02]  /*4bc0*/  SHF.R.U32.HI R20, RZ, R153, R20 ;  /* 0x00000099ff147219 */ /* 0x000fe40000011614 */
[----:B------:R-:W-:Y:S01]  /*4bd0*/  SEL R3, R172, R21, !P0 ;  /* 0x00000015ac037207 */ /* 0x000fe20004000000 */
[----:B------:R-:W-:Y:S01]  /*4be0*/  IMAD.HI.U32 R21, R75, R71, RZ ;  /* 0x000000474b157227 */ /* 0x000fe200078e00ff */
[----:B------:R-:W-:Y:S02]  /*4bf0*/  SEL R7, R167, R20, !P3 ;  /* 0x00000014a7077207 */ /* 0x000fe40005800000 */
[----:B------:R-:W-:Y:S01]  /*4c00*/  SHF.R.U32.HI R24, RZ, R153, R24 ;  /* 0x00000099ff187219 */ /* 0x000fe20000011618 */
[-C--:B------:R-:W-:Y:S04]  /*4c10*/  IMAD.HI.U32 R20, R3, R68.reuse, RZ ;  /* 0x0000004403147227 */ /* 0x080fe800078e00ff */
[----:B------:R-:W-:Y:S01]  /*4c20*/  IMAD.HI.U32 R22, R7, R68, RZ ;  /* 0x0000004407167227 */ /* 0x000fe200078e00ff */
[-C--:B------:R-:W-:Y:S02]  /*4c30*/  @P2 SHF.R.U32.HI R3, RZ, R69.reuse, R20 ;  /* 0x00000045ff032219 */ /* 0x080fe40000011614 */
[----:B------:R-:W-:Y:S02]  /*4c40*/  SHF.R.U32.HI R20, RZ, R170, R21 ;  /* 0x000000aaff147219 */ /* 0x000fe40000011615 */
[----:B------:R-:W-:Y:S01]  /*4c50*/  @P2 SHF.R.U32.HI R7, RZ, R69, R22 ;  /* 0x00000045ff072219 */ /* 0x000fe20000011616 */
[C---:B------:R-:W-:Y:S01]  /*4c60*/  IMAD R2, R72.reuse, R3, RZ ;  /* 0x0000000348027224 */ /* 0x040fe200078e02ff */
[----:B------:R-:W-:Y:S02]  /*4c70*/  SEL R5, R75, R20, !P0 ;  /* 0x000000144b057207 */ /* 0x000fe40004000000 */
[----:B------:R-:W-:Y:S01]  /*4c80*/  SEL R3, R77, R24, !P3 ;  /* 0x000000184d037207 */ /* 0x000fe20005800000 */
[----:B------:R-:W-:Y:S01]  /*4c90*/  IMAD R4, R72, R7, RZ ;  /* 0x0000000748047224 */ /* 0x000fe200078e02ff */
[C---:B------:R-:W-:Y:S01]  /*4ca0*/  ISETP.GE.AND P0, PT, R5.reuse, R2, PT ;  /* 0x000000020500720c */ /* 0x040fe20003f06270 */
[----:B------:R-:W-:Y:S03]  /*4cb0*/  IMAD.HI.U32 R6, R5, R68, RZ ;  /* 0x0000004405067227 */ /* 0x000fe600078e00ff */
[----:B------:R-:W-:Y:S01]  /*4cc0*/  ISETP.GE.OR P0, PT, R3, R4, P0 ;  /* 0x000000040300720c */ /* 0x000fe20000706670 */
[----:B------:R-:W-:Y:S01]  /*4cd0*/  IMAD.MOV R4, RZ, RZ, -R3 ;  /* 0x000000ffff047224 */ /* 0x000fe200078e0a03 */
[-C--:B------:R-:W-:Y:S03]  /*4ce0*/  SHF.R.U32.HI R6, RZ, R69.reuse, R6 ;  /* 0x00000045ff067219 */ /* 0x080fe60000011606 */
[----:B------:R-:W-:Y:S01]  /*4cf0*/  IMAD R77, R74, R4, R77 ;  /* 0x000000044a4d7224 */ /* 0x000fe200078e024d */
[----:B------:R-:W-:Y:S05]  /*4d00*/  SEL R15, R5, R6, !P2 ;  /* 0x00000006050f7207 */ /* 0x000fea0005000000 */
[----:B------:R-:W-:Y:S02]  /*4d10*/  IMAD.MOV R6, RZ, RZ, -R15 ;  /* 0x000000ffff067224 */ /* 0x000fe400078e0a0f */
[C---:B------:R-:W-:Y:S04]  /*4d20*/  @!P0 IMAD.HI.U32 R2, R3.reuse, R68, RZ ;  /* 0x0000004403028227 */ /* 0x040fe800078e00ff */
[----:B------:R-:W-:Y:S01]  /*4d30*/  IMAD R6, R72, R6, R5 ;  /* 0x0000000648067224 */ /* 0x000fe200078e0205 */
[----:B------:R-:W-:Y:S04]  /*4d40*/  @!P0 SHF.R.U32.HI R2, RZ, R69, R2 ;  /* 0x00000045ff028219 */ /* 0x000fe80000011602 */
[----:B------:R-:W-:Y:S02]  /*4d50*/  @!P0 SEL R0, R3, R2, !P2 ;  /* 0x0000000203008207 */ /* 0x000fe40005000000 */
[----:B------:R-:W-:Y:S02]  /*4d60*/  IADD3 R2, PT, PT, -R5, RZ, RZ ;  /* 0x000000ff05027210 */ /* 0x000fe40007ffe1ff */
[----:B------:R-:W-:Y:S01]  /*4d70*/  @!P0 IADD3 R8, PT, PT, R15, -R0, RZ ;  /* 0x800000000f088210 */ /* 0x000fe20007ffe0ff */
[----:B------:R-:W-:Y:S02]  /*4d80*/  @!P0 IMAD R0, R7, R6, R0 ;  /* 0x0000000607008224 */ /* 0x000fe400078e0200 */
[----:B------:R-:W-:Y:S02]  /*4d90*/  IMAD R75, R70, R2, R75 ;  /* 0x00000002464b7224 */ /* 0x000fe400078e024b */
[----:B------:R-:W-:Y:S02]  /*4da0*/  @!P0 IMAD R5, R8, R72, R3 ;  /* 0x0000004808058224 */ /* 0x000fe400078e0203 */
[----:B------:R-:W-:Y:S04]  /*4db0*/  @!P0 IMAD.MOV.U32 R3, RZ, RZ, R0 ;  /* 0x000000ffff038224 */ /* 0x000fe800078e0000 */
[----:B------:R-:W-:Y:S02]  /*4dc0*/  IMAD R77, R3, R74, R77 ;  /* 0x0000004a034d7224 */ /* 0x000fe400078e024d */
[----:B------:R-:W-:Y:S07]  /*4dd0*/  IMAD R75, R5, R70, R75 ;  /* 0x00000046054b7224 */ /* 0x000fee00078e024b */
.L_x_82:
[----:B------:R-:W-:Y:S01]  /*4de0*/  @!P1 IMAD.HI.U32 R0, R77, R12, RZ ;  /* 0x0000000c4d009227 */ /* 0x000fe200078e00ff */
[----:B-1----:R-:W-:Y:S01]  /*4df0*/  @!P1 ISETP.NE.AND P0, PT, R10, 0x1, PT ;  /* 0x000000010a00980c */ /* 0x002fe20003f05270 */
[----:B------:R-:W-:Y:S01]  /*4e00*/  ULOP3.LUT UP0, URZ, UR42, 0x1b0, URZ, 0xc0, !UPT ;  /* 0x000001b02aff7892 */ /* 0x000fe2000f80c0ff */
[----:B------:R-:W-:Y:S01]  /*4e10*/  @!P1 ISETP.NE.AND P2, PT, R9, 0x1, PT ;  /* 0x000000010900980c */ /* 0x000fe20003f45270 */
[----:B------:R-:W-:Y:S01]  /*4e20*/  @!P1 IMAD.HI.U32 R3, R75, R11, RZ ;  /* 0x0000000b4b039227 */ /* 0x000fe200078e00ff */
[----:B------:R-:W-:Y:S02]  /*4e30*/  @!P1 SHF.R.U32.HI R0, RZ, R13, R0 ;  /* 0x0000000dff009219 */ /* 0x000fe40000011600 */
[----:B------:R-:W-:Y:S01]  /*4e40*/  @P4 SHF.R.U32.HI R171, RZ, 0x10, R17 ;  /* 0x00000010ffab4819 */ /* 0x000fe20000011611 */
[----:B------:R-:W-:Y:S01]  /*4e50*/  VIADD R181, R181, 0x1 ;  /* 0x00000001b5b57836 */ /* 0x000fe20000000000 */
[----:B------:R-:W-:Y:S02]  /*4e60*/  @!P1 SHF.R.U32.HI R2, RZ, R14, R3 ;  /* 0x0000000eff029219 */ /* 0x000fe40000011603 */
[----:B------:R-:W-:Y:S02]  /*4e70*/  @!P1 SEL R3, R77, R0, !P2 ;  /* 0x000000004d039207 */ /* 0x000fe40005000000 */
[----:B------:R-:W-:Y:S05]  /*4e80*/  @!P1 SEL R2, R75, R2, !P0 ;  /* 0x000000024b029207 */ /* 0x000fea0004000000 */
[----:B------:R-:W-:Y:S02]  /*4e90*/  @!P1 IMAD.IADD R0, R2, 0x1, -R3 ;  /* 0x0000000102009824 */ /* 0x000fe400078e0a03 */
[----:B------:R-:W-:Y:S02]  /*4ea0*/  @!P1 IMAD.IADD R2, R3, 0x1, -R2 ;  /* 0x0000000103029824 */ /* 0x000fe400078e0a02 */
[----:B------:R-:W-:Y:S02]  /*4eb0*/  @!P1 IMAD R77, R0, R9, R77 ;  /* 0x00000009004d9224 */ /* 0x000fe400078e024d */
[----:B------:R-:W-:Y:S01]  /*4ec0*/  @!P1 IMAD R75, R2, R10, R75 ;  /* 0x0000000a024b9224 */ /* 0x000fe200078e024b */
[----:B------:R-:W-:Y:S06]  /*4ed0*/  BRA.U !UP0, `(.L_x_83) ;  /* 0x0000000108407547 */ /* 0x000fec000b800000 */
[----:B------:R-:W1:Y:S01]  /*4ee0*/  LDCU.64 UR8, c[0x4][0x80] ;  /* 0x01001000ff0877ac */ /* 0x000e620008000a00 */
[----:B------:R-:W-:Y:S01]  /*4ef0*/  MOV R3, 0x0 ;  /* 0x0000000000037802 */ /* 0x000fe20000000f00 */
[----:B------:R-:W-:Y:S02]  /*4f00*/  HFMA2 R12, -RZ, RZ, 0, 5.9604644775390625e-08 ;  /* 0x00000001ff0c7431 */ /* 0x000fe400000001ff */
[----:B------:R-:W-:Y:S02]  /*4f10*/  IMAD.MOV.U32 R8, RZ, RZ, 0x70 ;  /* 0x00000070ff087424 */ /* 0x000fe400078e00ff */
[----:B------:R-:W-:Y:S01]  /*4f20*/  IMAD.MOV.U32 R13, RZ, RZ, RZ ;  /* 0x000000ffff0d7224 */ /* 0x000fe200078e00ff */
[----:B------:R-:W2:Y:S01]  /*4f30*/  LDCU.64 UR6, c[0x4][0x88] ;  /* 0x01001100ff0677ac */ /* 0x000ea20008000a00 */
[----:B------:R-:W3:Y:S01]  /*4f40*/  LDC.64 R2, c[0x4][R3] ;  /* 0x0100000003027b82 */ /* 0x000ee20000000a00 */
[----:B------:R-:W4:Y:S01]  /*4f50*/  LDCU.64 UR4, c[0x4][0x8] ;  /* 0x01000100ff0477ac */ /* 0x000f220008000a00 */
[----:B-1----:R-:W-:Y:S01]  /*4f60*/  MOV R5, UR9 ;  /* 0x0000000900057c02 */ /* 0x002fe20008000f00 */
[----:B------:R-:W-:Y:S01]  /*4f70*/  IMAD.U32 R4, RZ, RZ, UR8 ;  /* 0x00000008ff047e24 */ /* 0x000fe2000f8e00ff */
[----:B--2---:R-:W-:Y:S01]  /*4f80*/  MOV R7, UR7 ;  /* 0x0000000700077c02 */ /* 0x004fe20008000f00 */
[----:B------:R-:W-:Y:S01]  /*4f90*/  IMAD.U32 R6, RZ, RZ, UR6 ;  /* 0x00000006ff067e24 */ /* 0x000fe2000f8e00ff */
[----:B----4-:R-:W-:Y:S01]  /*4fa0*/  MOV R11, UR5 ;  /* 0x00000005000b7c02 */ /* 0x010fe20008000f00 */
[----:B------:R-:W-:Y:S02]  /*4fb0*/  IMAD.U32 R10, RZ, RZ, UR4 ;  /* 0x00000004ff0a7e24 */ /* 0x000fe4000f8e00ff */
[----:B------:R-:W-:Y:S07]  /*4fc0*/  LEPC R20, `(.L_x_83) ;  /* 0x000000001014794e */ /* 0x000fee0000000000 */
[----:B---3-5:R-:W-:Y:S05]  /*4fd0*/  CALL.ABS.NOINC R2 ;  /* 0x0000000002007343 */ /* 0x028fea0003c00000 */
.L_x_83:
[----:B------:R-:W-:Y:S01]  /*4fe0*/  LOP3.LUT P0, RZ, R179, 0x1b0, RZ, 0xc0, !PT ;  /* 0x000001b0b3ff7812 */ /* 0x000fe2000780c0ff */
[----:B------:R-:W-:Y:S11]  /*4ff0*/  BSSY.RECONVERGENT B6, `(.L_x_84) ;  /* 0x0000013000067945 */ /* 0x000ff60003800200 */
[----:B------:R-:W-:Y:S01]  /*5000*/  @!UPT UIADD3 URZ, UPT, UPT, URZ, URZ, URZ ;  /* 0x000000fffffff290 */ /* 0x000fe2000fffe0ff */
[----:B------:R-:W-:Y:S05]  /*5010*/  @!P0 BRA `(.L_x_85) ;  /* 0x0000000000408947 */ /* 0x000fea0003800000 */
        /* <DEDUP_REMOVED lines=16> */
.L_x_85:
[----:B------:R-:W-:Y:S05]  /*5120*/  BSYNC.RECONVERGENT B6 ;  /* 0x0000000000067941 */ /* 0x000fea0003800200 */
.L_x_84:
[----:B------:R-:W-:Y:S01]  /*5130*/  ISETP.NE.U32.AND P3, PT, R150, RZ, PT ;  /* 0x000000ff9600720c */ /* 0x000fe20003f65070 */
[----:B------:R-:W-:Y:S01]  /*5140*/  UISETP.NE.AND UP1, UPT, UR44, URZ, UPT ;  /* 0x000000ff2c00728c */ /* 0x000fe2000bf25270 */
[----:B------:R-:W-:Y:S02]  /*5150*/  ISETP.NE.U32.AND P4, PT, R146, RZ, PT ;  /* 0x000000ff9200720c */ /* 0x000fe40003f85070 */
[----:B------:R-:W-:Y:S02]  /*5160*/  ISETP.NE.AND.EX P3, PT, R151, RZ, PT, P3 ;  /* 0x000000ff9700720c */ /* 0x000fe40003f65330 */
[----:B------:R-:W-:Y:S02]  /*5170*/  PLOP3.LUT P1, PT, PT, PT, PT, 0x8, 0x80 ;  /* 0x000000000080781c */ /* 0x000fe40003f2e170 */
[----:B------:R-:W-:Y:S02]  /*5180*/  PLOP3.LUT P0, PT, PT, PT, UP1, 0x80, 0x8 ;  /* 0x000000000008781c */ /* 0x000fe40003f0f018 */
[----:B------:R-:W-:Y:S02]  /*5190*/  ISETP.NE.AND.EX P4, PT, R147, RZ, PT, P4 ;  /* 0x000000ff9300720c */ /* 0x000fe40003f85340 */
[----:B------:R-:W1:Y:S09]  /*51a0*/  @UP1 LDCU.64 UR4, c[0x0][0x888] ;  /* 0x00011100ff0417ac */ /* 0x000e720008000a00 */
[----:B------:R-:W-:Y:S01]  /*51b0*/  @P0 PLOP3.LUT P1, PT, P3, PT, PT, 0x80, 0x8 ;  /* 0x000000000008081c */ /* 0x000fe20001f2f070 */
[----:B-1----:R-:W-:Y:S04]  /*51c0*/  @UP1 UISETP.NE.U32.AND UP0, UPT, UR4, URZ, UPT ;  /* 0x000000ff0400128c */ /* 0x002fe8000bf05070 */
[----:B------:R-:W-:Y:S04]  /*51d0*/  @UP1 UISETP.NE.AND.EX UP0, UPT, UR5, URZ, UPT, UP0 ;  /* 0x000000ff0500128c */ /* 0x000fe8000bf05300 */
[----:B------:R-:W-:Y:S01]  /*51e0*/  @UP1 USEL UR4, URZ, 0xffffffff, UP0 ;  /* 0xffffffffff041887 */ /* 0x000fe20008000000 */
[----:B------:R-:W-:Y:S11]  /*51f0*/  @!P3 BRA `(.L_x_86) ;  /* 0x00000000002cb947 */ /* 0x000ff60003800000 */
[----:B------:R-:W-:Y:S01]  /*5200*/  ISETP.NE.U32.AND P2, PT, R148, RZ, PT ;  /* 0x000000ff9400720c */ /* 0x000fe20003f45070 */
[----:B------:R-:W-:Y:S03]  /*5210*/  IMAD.MOV.U32 R164, RZ, RZ, 0x1 ;  /* 0x00000001ffa47424 */ /* 0x000fe600078e00ff */
[----:B------:R-:W-:Y:S11]  /*5220*/  ISETP.NE.AND.EX P2, PT, R149, RZ, PT, P2 ;  /* 0x000000ff9500720c */ /* 0x000ff60003f45320 */
[----:B------:R-:W-:Y:S02]  /*5230*/  @!UPT UIADD3 URZ, UPT, UPT, URZ, URZ, URZ ;  /* 0x000000fffffff290 */ /* 0x000fe4000fffe0ff */
[----:B------:R-:W1:Y:S01]  /*5240*/  @P2 LDC.64 R2, c[0x0][0x888] ;  /* 0x00022200ff022b82 */ /* 0x000e620000000a00 */
[----:B------:R-:W-:Y:S04]  /*5250*/  @P2 IMAD R0, R150, UR36, RZ ;  /* 0x0000002496002c24 */ /* 0x000fe8000f8e02ff */
[----:B-1----:R-:W-:Y:S04]  /*5260*/  @P2 IMAD.WIDE R2, R0, 0x4, R2 ;  /* 0x0000000400022825 */ /* 0x002fe800078e0202 */
[----:B------:R-:W-:Y:S01]  /*5270*/  HFMA2 R0, -RZ, RZ, 0, 5.9604644775390625e-08 ;  /* 0x00000001ff007431 */ /* 0x000fe200000001ff */
[----:B-----5:R1:W5:Y:S04]  /*5280*/  @P2 LDG.E R81, desc[UR40][R2.64] ;  /* 0x0000002802512981 */ /* 0x020368000c1e1900 */
[----:B------:R-:W-:Y:S01]  /*5290*/  @!P2 PRMT R164, R0, 0x7610, R164 ;  /* 0x0000761000a4a816 */ /* 0x000fe200000000a4 */
[----:B-1----:R-:W2:Y:S06]  /*52a0*/  @!P2 LDC R81, c[0x0][0x880] ;  /* 0x00022000ff51ab82 */ /* 0x002eac0000000800 */
.L_x_86:
[----:B------:R-:W-:Y:S05]  /*52b0*/  @!P4 BRA `(.L_x_87) ;  /* 0x000000000020c947 */ /* 0x000fea0003800000 */
[----:B------:R-:W-:Y:S04]  /*52c0*/  ISETP.NE.U32.AND P2, PT, R144, RZ, PT ;  /* 0x000000ff9000720c */ /* 0x000fe80003f45070 */
[----:B------:R-:W-:Y:S11]  /*52d0*/  ISETP.NE.AND.EX P2, PT, R145, RZ, PT, P2 ;  /* 0x000000ff9100720c */ /* 0x000ff60003f45320 */
[----:B------:R-:W-:Y:S02]  /*52e0*/  @!UPT UIADD3 URZ, UPT, UPT, URZ, URZ, URZ ;  /* 0x000000fffffff290 */ /* 0x000fe4000fffe0ff */
[----:B------:R-:W1:Y:S01]  /*52f0*/  @P2 LDC.64 R2, c[0x0][0x8a8] ;  /* 0x00022a00ff022b82 */ /* 0x000e620000000a00 */
[----:B------:R-:W-:Y:S04]  /*5300*/  @P2 IMAD R0, R146, UR36, RZ ;  /* 0x0000002492002c24 */ /* 0x000fe8000f8e02ff */
[----:B-1----:R-:W-:Y:S05]  /*5310*/  @P2 IMAD.WIDE R2, R0, 0x4, R2 ;  /* 0x0000000400022825 */ /* 0x002fea00078e0202 */
[----:B-----5:R1:W5:Y:S02]  /*5320*/  @P2 LDG.E R78, desc[UR40][R2.64] ;  /* 0x00000028024e2981 */ /* 0x020364000c1e1900 */
[----:B-1----:R-:W3:Y:S02]  /*5330*/  @!P2 LDC R78, c[0x0][0x8a0] ;  /* 0x00022800ff4eab82 */ /* 0x002ee40000000800 */
.L_x_87:
[----:B--2--5:R-:W-:Y:S01]  /*5340*/  @P0 FSETP.NEU.AND P4, PT, R81, RZ, PT ;  /* 0x000000ff5100020b */ /* 0x024fe20003f8d000 */
[----:B------:R-:W-:Y:S01]  /*5350*/  IMAD.U32 R0, RZ, RZ, UR4 ;  /* 0x00000004ff007e24 */ /* 0x000fe2000f8e00ff */
[----:B------:R-:W-:Y:S01]  /*5360*/  @P0 LOP3.LUT P2, RZ, R164, 0xff, RZ, 0xc0, !PT ;  /* 0x000000ffa4ff0812 */ /* 0x000fe2000784c0ff */
[----:B------:R-:W-:Y:S01]  /*5370*/  BSSY B1, `(.L_x_88) ;  /* 0x000003d000017945 */ /* 0x000fe20003800000 */
[----:B------:R-:W-:Y:S01]  /*5380*/  @P0 SEL R3, RZ, 0xffffffff, P4 ;  /* 0xffffffffff030807 */ /* 0x000fe20002000000 */
[C---:B------:R-:W-:Y:S01]  /*5390*/  IMAD R64, R76.reuse, 0x40, R79 ;  /* 0x000000404c407824 */ /* 0x040fe200078e024f */
[----:B------:R-:W-:Y:S02]  /*53a0*/  LEA R156, R76, UR43, 0x3 ;  /* 0x0000002b4c9c7c11 */ /* 0x000fe4000f8e18ff */
[----:B------:R-:W-:Y:S02]  /*53b0*/  CS2R R86, SRZ ;  /* 0x0000000000567805 */ /* 0x000fe4000001ff00 */
[----:B------:R-:W-:Y:S02]  /*53c0*/  @P1 SEL R3, R0, R3, !P2 ;  /* 0x0000000300031207 */ /* 0x000fe40005000000 */
[----:B------:R-:W-:Y:S02]  /*53d0*/  CS2R R84, SRZ ;  /* 0x0000000000547805 */ /* 0x000fe4000001ff00 */
[----:B------:R-:W-:Y:S02]  /*53e0*/  SHF.L.U32 R5, R175, 0x1f, RZ ;  /* 0x0000001faf057819 */ /* 0x000fe400000006ff */
[----:B------:R-:W-:Y:S02]  /*53f0*/  CS2R R90, SRZ ;  /* 0x00000000005a7805 */ /* 0x000fe4000001ff00 */
[----:B------:R-:W-:Y:S02]  /*5400*/  @P0 LOP3.LUT R3, R3, 0x1, RZ, 0xc0, !PT ;  /* 0x0000000103030812 */ /* 0x000fe400078ec0ff */
[----:B------:R-:W-:Y:S02]  /*5410*/  CS2R R88, SRZ ;  /* 0x0000000000587805 */ /* 0x000fe4000001ff00 */
[----:B------:R-:W-:Y:S02]  /*5420*/  PLOP3.LUT P5, PT, PT, PT, PT, 0x8, 0x80 ;  /* 0x000000000080781c */ /* 0x000fe40003fae170 */
[----:B------:R-:W-:Y:S02]  /*5430*/  CS2R R98, SRZ ;  /* 0x0000000000627805 */ /* 0x000fe4000001ff00 */
[----:B------:R-:W-:Y:S02]  /*5440*/  ISETP.NE.U32.OR P1, PT, R3, 0x1, !P0 ;  /* 0x000000010300780c */ /* 0x000fe40004725470 */
[----:B------:R-:W-:Y:S02]  /*5450*/  CS2R R96, SRZ ;  /* 0x0000000000607805 */ /* 0x000fe4000001ff00 */
[----:B------:R-:W-:Y:S02]  /*5460*/  CS2R R94, SRZ ;  /* 0x00000000005e7805 */ /* 0x000fe4000001ff00 */
[----:B------:R-:W-:Y:S07]  /*5470*/  CS2R R92, SRZ ;  /* 0x00000000005c7805 */ /* 0x000fee000001ff00 */
[----:B------:R-:W-:Y:S04]  /*5480*/  @P1 SHF.L.U32 R2, R173, 0x1f, RZ ;  /* 0x0000001fad021819 */ /* 0x000fe800000006ff */
[----:B------:R-:W1:Y:S01]  /*5490*/  @P1 SYNCS.PHASECHK.TRANS64.TRYWAIT P0, [UR43+0x80], R2 ;  /* 0x00008002ff0015a7 */ /* 0x000e62000800112b */
[----:B------:R2:W4:Y:S01]  /*54a0*/  SYNCS.PHASECHK.TRANS64.TRYWAIT P4, [R156+URZ+0xc0], R5 ;  /* 0x0000c0059c0075a7 */ /* 0x00052200080811ff */
[----:B-1----:R-:W-:Y:S01]  /*54b0*/  @P1 PLOP3.LUT P5, PT, P0, PT, PT, 0x8, 0x80 ;  /* 0x000000000080181c */ /* 0x002fe200007ae170 */
[----:B------:R-:W-:Y:S01]  /*54c0*/  @!UPT UIADD3 URZ, UPT, UPT, URZ, URZ, URZ ;  /* 0x000000fffffff290 */ /* 0x000fe2000fffe0ff */
[----:B--2-4-:R-:W-:Y:S11]  /*54d0*/  @!P1 BRA `(.L_x_89) ;  /* 0x0000000000989947 */ /* 0x014ff60003800000 */
[----:B------:R-:W-:Y:S01]  /*54e0*/  ISETP.NE.U32.AND P0, PT, RZ, UR38, PT ;  /* 0x00000026ff007c0c */ /* 0x000fe2000bf05070 */
[----:B------:R-:W-:Y:S01]  /*54f0*/  BSSY B0, `(.L_x_90) ;  /* 0x0000016000007945 */ /* 0x000fe20003800000 */
[----:B------:R-:W-:Y:S02]  /*5500*/  FSETP.NEU.AND P2, PT, R81, RZ, PT ;  /* 0x000000ff5100720b */ /* 0x000fe40003f4d000 */
[----:B------:R-:W-:Y:S02]  /*5510*/  CS2R R94, SRZ ;  /* 0x00000000005e7805 */ /* 0x000fe4000001ff00 */
[----:B------:R-:W-:Y:S02]  /*5520*/  ISETP.NE.AND.EX P0, PT, RZ, UR39, PT, P0 ;  /* 0x00000027ff007c0c */ /* 0x000fe4000bf05300 */
[----:B------:R-:W-:Y:S02]  /*5530*/  CS2R R92, SRZ ;  /* 0x00000000005c7805 */ /* 0x000fe4000001ff00 */
[----:B------:R-:W-:Y:S02]  /*5540*/  LOP3.LUT P1, RZ, R164, 0xff, RZ, 0xc0, !PT ;  /* 0x000000ffa4ff7812 */ /* 0x000fe4000782c0ff */
[----:B------:R-:W-:Y:S02]  /*5550*/  CS2R R98, SRZ ;  /* 0x0000000000627805 */ /* 0x000fe4000001ff00 */
[----:B------:R-:W-:Y:S02]  /*5560*/  SEL R0, RZ, 0xffffffff, P2 ;  /* 0xffffffffff007807 */ /* 0x000fe40001000000 */
[----:B------:R-:W-:Y:S02]  /*5570*/  CS2R R96, SRZ ;  /* 0x0000000000607805 */ /* 0x000fe4000001ff00 */
[----:B------:R-:W-:Y:S02]  /*5580*/  SEL R3, RZ, 0xffffffff, P0 ;  /* 0xffffffffff037807 */ /* 0x000fe40000000000 */
[----:B------:R-:W-:Y:S02]  /*5590*/  CS2R R90, SRZ ;  /* 0x00000000005a7805 */ /* 0x000fe4000001ff00 */
[----:B------:R-:W-:Y:S02]  /*55a0*/  CS2R R88, SRZ ;  /* 0x0000000000587805 */ /* 0x000fe4000001ff00 */
[----:B------:R-:W-:Y:S02]  /*55b0*/  CS2R R86, SRZ ;  /* 0x0000000000567805 */ /* 0x000fe4000001ff00 */
[----:B------:R-:W-:Y:S02]  /*55c0*/  @P3 SEL R0, R3, R0, !P1 ;  /* 0x0000000003003207 */ /* 0x000fe40004800000 */
[----:B------:R-:W-:Y:S02]  /*55d0*/  CS2R R84, SRZ ;  /* 0x0000000000547805 */ /* 0x000fe4000001ff00 */
[----:B------:R-:W-:Y:S04]  /*55e0*/  LOP3.LUT R0, R0, 0x1, RZ, 0xc0, !PT ;  /* 0x0000000100007812 */ /* 0x000fe800078ec0ff */
[----:B------:R-:W-:Y:S01]  /*55f0*/  ISETP.NE.U32.AND P0, PT, R0, 0x1, PT ;  /* 0x000000010000780c */ /* 0x000fe20003f05070 */
[----:B------:R-:W-:Y:S01]  /*5600*/  @!UPT UIADD3 URZ, UPT, UPT, URZ, URZ, URZ ;  /* 0x000000fffffff290 */ /* 0x000fe2000fffe0ff */
[----:B------:R-:W-:Y:S11]  /*5610*/  @!P5 BRA `(.L_x_91) ;  /* 0x00000000000cd947 */ /* 0x000ff60003800000 */
[----:B------:R-:W-:Y:S04]  /*5620*/  SHF.L.U32 R3, R173, 0x1f, RZ ;  /* 0x0000001fad037819 */ /* 0x000fe800000006ff */
[----:B------:R-:W1:Y:S02]  /*5630*/  SYNCS.PHASECHK.TRANS64.TRYWAIT P1, [UR43+0x80], R3 ;  /* 0x00008003ff0075a7 */ /* 0x000e64000802112b */
[----:B-1----:R-:W-:Y:S05]  /*5640*/  @!P1 BRA `(.L_x_92) ;  /* 0x0000001c00c09947 */ /* 0x002fea0003800000 */
.L_x_91:
[----:B------:R-:W-:Y:S05]  /*5650*/  BSYNC B0 ;  /* 0x0000000000007941 */ /* 0x000fea0003800000 */
.L_x_90:
[----:B------:R2:W4:Y:S01]  /*5660*/  @P0 LDS.128 R92, [R168+UR43+0x200] ;  /* 0x0002002ba85c0984 */ /* 0x0005220008000c00 */
[----:B------:R-:W-:Y:S01]  /*5670*/  UIADD3 UR4, UPT, UPT, UR43, 0x88, URZ ;  /* 0x000000882b047890 */ /* 0x000fe2000fffe0ff */
[----:B------:R-:W-:Y:S02]  /*5680*/  LOP3.LUT R173, R173, 0x1, RZ, 0x3c, !PT ;  /* 0x00000001adad7812 */ /* 0x000fe400078e3cff */
[----:B------:R2:W1:Y:S01]  /*5690*/  @P0 LDS.128 R96, [R178+0x10] ;  /* 0x00001000b2600984 */ /* 0x0004620000000c00 */
[----:B------:R-:W-:Y:S03]  /*56a0*/  UPRMT UR4, UR37, 0x654, UR4 ;  /* 0x0000065425047896 */ /* 0x000fe60008000004 */
[----:B------:R2:W1:Y:S04]  /*56b0*/  @P0 LDS.128 R88, [R177+0x20] ;  /* 0x00002000b1580984 */ /* 0x0004680000000c00 */
[----:B------:R2:W1:Y:S01]  /*56c0*/  @P0 LDS.128 R84, [R176+0x30] ;  /* 0x00003000b0540984 */ /* 0x0004620000000c00 */
[----:B------:R-:W-:Y:S01]  /*56d0*/  @!PT LDS RZ, [RZ] ;  /* 0x00000000fffff984 */ /* 0x000fe20000000800 */
[----:B------:R-:W-:Y:S01]  /*56e0*/  @!PT LDS RZ, [RZ] ;  /* 0x00000000fffff984 */ /* 0x000fe20000000800 */
[----:B------:R-:W-:Y:S01]  /*56f0*/  @!PT LDS RZ, [RZ] ;  /* 0x00000000fffff984 */ /* 0x000fe20000000800 */
[----:B------:R-:W-:Y:S01]  /*5700*/  @!PT LDS RZ, [RZ] ;  /* 0x00000000fffff984 */ /* 0x000fe20000000800 */
[----:B------:R5:W-:Y:S06]  /*5710*/  MEMBAR.ALL.CTA ;  /* 0x0000000000007992 */ /* 0x000bec0000008000 */
[----:B-----5:R-:W5:Y:S02]  /*5720*/  FENCE.VIEW.ASYNC.S ;  /* 0x00000000000073c6 */ /* 0x020f640000000000 */
[----:B-----5:R-:W-:Y:S01]  /*5730*/  SYNCS.ARRIVE.TRANS64.RED.A1T0 RZ, [UR4], RZ ;  /* 0x000000ffffff79a7 */ /* 0x020fe20008100404 */
.L_x_89:
[----:B------:R-:W-:Y:S05]  /*5740*/  BSYNC B1 ;  /* 0x0000000000017941 */ /* 0x000fea0003800000 */
.L_x_88:
[----:B-1----:R-:W-:Y:S04]  /*5750*/  SHF.R.U32.HI R0, RZ, 0x15, R64 ;  /* 0x00000015ff007819 */ /* 0x002fe80000011640 */
[----:B------:R-:W-:Y:S01]  /*5760*/  LOP3.LUT P0, RZ, R0, 0x3, R169, 0x48, !PT ;  /* 0x0000000300ff7812 */ /* 0x000fe200078048a9 */
[----:B------:R-:W-:Y:S01]  /*5770*/  @!UPT UIADD3 URZ, UPT, UPT, URZ, URZ, URZ ;  /* 0x000000fffffff290 */ /* 0x000fe2000fffe0ff */
[----:B------:R-:W-:Y:S11]  /*5780*/  @P4 BRA `(.L_x_93) ;  /* 0x0000000000084947 */ /* 0x000ff60003800000 */
[----:B------:R-:W1:Y:S02]  /*5790*/  SYNCS.PHASECHK.TRANS64.TRYWAIT P1, [R156+URZ+0xc0], R5 ;  /* 0x0000c0059c0075a7 */ /* 0x000e6400080211ff */
[----:B-1----:R-:W-:Y:S05]  /*57a0*/  @!P1 BRA `(.L_x_94) ;  /* 0x0000001c00809947 */ /* 0x002fea0003800000 */
.L_x_93:
[----:B------:R-:W-:Y:S05]  /*57b0*/  @!P0 BRA `(.L_x_95) ;  /* 0x0000000000408947 */ /* 0x000fea0003800000 */
[----:B------:R-:W1:Y:S01]  /*57c0*/  LDCU.64 UR8, c[0x4][0x70] ;  /* 0x01000e00ff0877ac */ /* 0x000e620008000a00 */
[----:B------:R-:W-:Y:S01]  /*57d0*/  MOV R3, 0x0 ;  /* 0x0000000000037802 */ /* 0x000fe20000000f00 */
[----:B------:R-:W-:Y:S02]  /*57e0*/  HFMA2 R12, -RZ, RZ, 0, 5.9604644775390625e-08 ;  /* 0x00000001ff0c7431 */ /* 0x000fe400000001ff */
[----:B------:R-:W-:Y:S02]  /*57f0*/  IMAD.MOV.U32 R8, RZ, RZ, 0x192 ;  /* 0x00000192ff087424 */ /* 0x000fe400078e00ff */
[----:B------:R-:W-:Y:S01]  /*5800*/  IMAD.MOV.U32 R13, RZ, RZ, RZ ;  /* 0x000000ffff0d7224 */ /* 0x000fe200078e00ff */
[----:B------:R-:W5:Y:S01]  /*5810*/  LDCU.64 UR6, c[0x4][0x78] ;  /* 0x01000f00ff0677ac */ /* 0x000f620008000a00 */
[----:B------:R-:W2:Y:S01]  /*5820*/  LDC.64 R2, c[0x4][R3] ;  /* 0x0100000003027b82 */ /* 0x000ea20000000a00 */
[----:B------:R-:W3:Y:S01]  /*5830*/  LDCU.64 UR4, c[0x4][0x10] ;  /* 0x01000200ff0477ac */ /* 0x000ee20008000a00 */
[----:B-1----:R-:W-:Y:S01]  /*5840*/  MOV R5, UR9 ;  /* 0x0000000900057c02 */ /* 0x002fe20008000f00 */
[----:B------:R-:W-:Y:S01]  /*5850*/  IMAD.U32 R4, RZ, RZ, UR8 ;  /* 0x00000008ff047e24 */ /* 0x000fe2000f8e00ff */
[----:B-----5:R-:W-:Y:S01]  /*5860*/  MOV R7, UR7 ;  /* 0x0000000700077c02 */ /* 0x020fe20008000f00 */
[----:B------:R-:W-:Y:S01]  /*5870*/  IMAD.U32 R6, RZ, RZ, UR6 ;  /* 0x00000006ff067e24 */ /* 0x000fe2000f8e00ff */
[----:B---3--:R-:W-:Y:S01]  /*5880*/  MOV R11, UR5 ;  /* 0x00000005000b7c02 */ /* 0x008fe20008000f00 */
[----:B------:R-:W-:Y:S02]  /*5890*/  IMAD.U32 R10, RZ, RZ, UR4 ;  /* 0x00000004ff0a7e24 */ /* 0x000fe4000f8e00ff */
[----:B------:R-:W-:Y:S07]  /*58a0*/  LEPC R20, `(.L_x_95) ;  /* 0x000000001014794e */ /* 0x000fee0000000000 */
[----:B--2-4-:R-:W-:Y:S05]  /*58b0*/  CALL.ABS.NOINC R2 ;  /* 0x0000000002007343 */ /* 0x014fea0003c00000 */
.L_x_95:
[----:B------:R-:W-:Y:S01]  /*58c0*/  LOP3.LUT P0, RZ, R166, 0x60, RZ, 0xc0, !PT ;  /* 0x00000060a6ff7812 */ /* 0x000fe2000780c0ff */
[----:B------:R-:W-:Y:S05]  /*58d0*/  WARPSYNC.ALL ;  /* 0x0000000000007948 */ /* 0x000fea0003800000 */
[----:B------:R-:W-:Y:S01]  /*58e0*/  R2UR UR4, R64 ;  /* 0x00000000400472ca */ /* 0x000fe200000e0000 */
[----:B------:R-:W-:Y:S01]  /*58f0*/  BSSY.RECONVERGENT B0, `(.L_x_96) ;  /* 0x0000121000007945 */ /* 0x000fe20003800200 */
[-C--:B----4-:R-:W-:Y:S02]  /*5900*/  F2FP.F16.E4M3.UNPACK_B R82, R92.reuse ;  /* 0x0000005cff52723e */ /* 0x090fe400020006ff */
[----:B------:R-:W-:Y:S02]  /*5910*/  F2FP.F16.E4M3.UNPACK_B R109, R92.H1 ;  /* 0x0000005cff6d723e */ /* 0x000fe400030006ff */
[-C--:B------:R-:W-:Y:S01]  /*5920*/  F2FP.F16.E4M3.UNPACK_B R107, R93.reuse ;  /* 0x0000005dff6b723e */ /* 0x080fe200020006ff */
[--C-:B------:R-:W-:Y:S01]  /*5930*/  HADD2.F32 R80, -RZ, R82.reuse.H0_H0 ;  /* 0x20000052ff507230 */ /* 0x100fe20000004100 */
[----:B------:R-:W-:Y:S01]  /*5940*/  F2FP.F16.E4M3.UNPACK_B R105, R93.H1 ;  /* 0x0000005dff69723e */ /* 0x000fe200030006ff */
[----:B------:R-:W-:Y:S01]  /*5950*/  HADD2.F32 R82, -RZ, R82.H1_H1 ;  /* 0x30000052ff527230 */ /* 0x000fe20000004100 */
[-C--:B------:R-:W-:Y:S01]  /*5960*/  F2FP.F16.E4M3.UNPACK_B R130, R84.reuse ;  /* 0x00000054ff82723e */ /* 0x080fe200020006ff */
[--C-:B------:R-:W-:Y:S01]  /*5970*/  HADD2.F32 R83, -RZ, R109.reuse.H0_H0 ;  /* 0x2000006dff537230 */ /* 0x100fe20000004100 */
[----:B------:R-:W-:Y:S01]  /*5980*/  F2FP.F16.E4M3.UNPACK_B R132, R84.H1 ;  /* 0x00000054ff84723e */ /* 0x000fe200030006ff */
[----:B------:R-:W3:Y:S01]  /*5990*/  LDTM.x64 R4, tmem[UR4] ;  /* 0x00000004000479ee */ /* 0x000ee20008340000 */
[----:B------:R-:W-:Y:S01]  /*59a0*/  NOP ;  /* 0x0000000000007918 */ /* 0x000fe20000000000 */
[----:B------:R-:W-:Y:S01]  /*59b0*/  R2UR UR5, R156 ;  /* 0x000000009c0572ca */ /* 0x000fe200000e0000 */
[--C-:B------:R-:W-:Y:S01]  /*59c0*/  HADD2.F32 R129, -RZ, R130.reuse.H0_H0 ;  /* 0x20000082ff817230 */ /* 0x100fe20000004100 */
[----:B------:R-:W-:Y:S01]  /*59d0*/  F2FP.F16.E4M3.UNPACK_B R93, R94 ;  /* 0x0000005eff5d723e */ /* 0x000fe200020006ff */
[----:B------:R-:W-:Y:S01]  /*59e0*/  HADD2.F32 R130, -RZ, R130.H1_H1 ;  /* 0x30000082ff827230 */ /* 0x000fe20000004100 */
[-C--:B------:R-:W-:Y:S01]  /*59f0*/  F2FP.F16.E4M3.UNPACK_B R134, R85.reuse ;  /* 0x00000055ff86723e */ /* 0x080fe200020006ff */
[----:B------:R-:W-:Y:S01]  /*5a00*/  HADD2.F32 R84, -RZ, R109.H1_H1 ;  /* 0x3000006dff547230 */ /* 0x000fe20000004100 */
[----:B------:R-:W-:Y:S01]  /*5a10*/  F2FP.F16.E4M3.UNPACK_B R136, R85.H1 ;  /* 0x00000055ff88723e */ /* 0x000fe200030006ff */
[--C-:B------:R-:W-:Y:S01]  /*5a20*/  HADD2.F32 R85, -RZ, R107.reuse.H0_H0 ;  /* 0x2000006bff557230 */ /* 0x100fe20000004100 */
[-C--:B------:R-:W-:Y:S01]  /*5a30*/  F2FP.F16.E4M3.UNPACK_B R138, R86.reuse ;  /* 0x00000056ff8a723e */ /* 0x080fe200020006ff */
[--C-:B------:R-:W-:Y:S01]  /*5a40*/  HADD2.F32 R133, -RZ, R134.reuse.H0_H0 ;  /* 0x20000086ff857230 */ /* 0x100fe20000004100 */
[----:B------:R-:W-:Y:S01]  /*5a50*/  F2FP.F16.E4M3.UNPACK_B R140, R86.H1 ;  /* 0x00000056ff8c723e */ /* 0x000fe200030006ff */
[----:B------:R-:W-:Y:S01]  /*5a60*/  HADD2.F32 R86, -RZ, R107.H1_H1 ;  /* 0x3000006bff567230 */ /* 0x000fe20000004100 */
[----:B------:R-:W-:Y:S01]  /*5a70*/  F2FP.F16.E4M3.UNPACK_B R142, R87 ;  /* 0x00000057ff8e723e */ /* 0x000fe200020006ff */
[----:B------:R-:W-:Y:S01]  /*5a80*/  UIADD3 UR5, UPT, UPT, UR5, 0xe0, URZ ;  /* 0x000000e005057890 */ /* 0x000fe2000fffe0ff */
[----:B------:R-:W-:Y:S01]  /*5a90*/  HADD2.F32 R134, -RZ, R134.H1_H1 ;  /* 0x30000086ff867230 */ /* 0x000fe20000004100 */
[----:B------:R-:W-:Y:S01]  /*5aa0*/  F2FP.F16.E4M3.UNPACK_B R114, R88 ;  /* 0x00000058ff72723e */ /* 0x000fe200020006ff */
[--C-:B------:R-:W-:Y:S01]  /*5ab0*/  HADD2.F32 R137, -RZ, R138.reuse.H0_H0 ;  /* 0x2000008aff897230 */ /* 0x100fe20000004100 */
[----:B------:R-:W-:Y:S01]  /*5ac0*/  UPRMT UR5, UR37, 0x654, UR5 ;  /* 0x0000065425057896 */ /* 0x000fe20008000005 */
[----:B------:R-:W-:Y:S01]  /*5ad0*/  HADD2.F32 R138, -RZ, R138.H1_H1 ;  /* 0x3000008aff8a7230 */ /* 0x000fe20000004100 */
[-C--:B------:R-:W-:Y:S01]  /*5ae0*/  F2FP.F16.E4M3.UNPACK_B R118, R89.reuse ;  /* 0x00000059ff76723e */ /* 0x080fe200020006ff */
[--C-:B------:R-:W-:Y:S01]  /*5af0*/  HADD2.F32 R113, -RZ, R114.reuse.H0_H0 ;  /* 0x20000072ff717230 */ /* 0x100fe20000004100 */
[----:B------:R-:W-:Y:S01]  /*5b00*/  F2FP.F16.E4M3.UNPACK_B R120, R89.H1 ;  /* 0x00000059ff78723e */ /* 0x000fe200030006ff */
[C---:B---3--:R-:W-:Y:S01]  /*5b10*/  FMUL R4, R78.reuse, R4 ;  /* 0x000000044e047220 */ /* 0x048fe20000400000 */
[C---:B------:R-:W-:Y:S01]  /*5b20*/  FMUL R5, R78.reuse, R5 ;  /* 0x000000054e057220 */ /* 0x040fe20000400000 */
[C---:B------:R-:W-:Y:S01]  /*5b30*/  FMUL R8, R78.reuse, R8 ;  /* 0x000000084e087220 */ /* 0x040fe20000400000 */
[C---:B------:R-:W-:Y:S01]  /*5b40*/  FMUL R9, R78.reuse, R9 ;  /* 0x000000094e097220 */ /* 0x040fe20000400000 */
[----:B------:R-:W-:Y:S01]  /*5b50*/  SYNCS.ARRIVE.TRANS64.RED.A1T0 RZ, [UR5], RZ ;  /* 0x000000ffffff79a7 */ /* 0x000fe20008100405 */
[C---:B------:R-:W-:Y:S01]  /*5b60*/  FFMA R4, R81.reuse, R80, R4 ;  /* 0x0000005051047223 */ /* 0x040fe20000000004 */
[C---:B------:R-:W-:Y:S01]  /*5b70*/  FFMA R5, R81.reuse, R82, R5 ;  /* 0x0000005251057223 */ /* 0x040fe20000000005 */
[----:B------:R-:W-:Y:S02]  /*5b80*/  HADD2.F32 R89, -RZ, R93.H0_H0 ;  /* 0x2000005dff597230 */ /* 0x000fe40000004100 */
[C---:B------:R-:W-:Y:S01]  /*5b90*/  FMUL R12, R78.reuse, R12 ;  /* 0x0000000c4e0c7220 */ /* 0x040fe20000400000 */
        /* <DEDUP_REMOVED lines=11> */
[----:B------:R-:W-:Y:S02]  /*5c50*/  HADD2.F32 R114, -RZ, R114.H1_H1 ;  /* 0x30000072ff727230 */ /* 0x000fe40000004100 */
[C---:B------:R-:W-:Y:S01]  /*5c60*/  FMUL R32, R78.reuse, R36 ;  /* 0x000000244e207220 */ /* 0x040fe20000400000 */
[C---:B------:R-:W-:Y:S01]  /*5c70*/  FMUL R33, R78.reuse, R37 ;  /* 0x000000254e217220 */ /* 0x040fe20000400000 */
[--C-:B------:R-:W-:Y:S02]  /*5c80*/  HADD2.F32 R117, -RZ, R118.reuse.H0_H0 ;  /* 0x20000076ff757230 */ /* 0x100fe40000004100 */
[C---:B------:R-:W-:Y:S01]  /*5c90*/  FMUL R36, R78.reuse, R40 ;  /* 0x000000284e247220 */ /* 0x040fe20000400000 */
[----:B------:R-:W-:Y:S02]  /*5ca0*/  HADD2.F32 R118, -RZ, R118.H1_H1 ;  /* 0x30000076ff767230 */ /* 0x000fe40000004100 */
        /* <DEDUP_REMOVED lines=8> */
[----:B------:R-:W-:Y:S01]  /*5d30*/  F2FP.F16.E4M3.UNPACK_B R92, R94.H1 ;  /* 0x0000005eff5c723e */ /* 0x000fe200030006ff */
[C---:B------:R-:W-:Y:S01]  /*5d40*/  FMUL R53, R78.reuse, R57 ;  /* 0x000000394e357220 */ /* 0x040fe20000400000 */
[C---:B------:R-:W-:Y:S01]  /*5d50*/  FMUL R56, R78.reuse, R60 ;  /* 0x0000003c4e387220 */ /* 0x040fe20000400000 */
[----:B------:R-:W-:Y:S01]  /*5d60*/  F2FP.F16.E4M3.UNPACK_B R141, R87.H1 ;  /* 0x00000057ff8d723e */ /* 0x000fe200030006ff */
[C---:B------:R-:W-:Y:S01]  /*5d70*/  FMUL R57, R78.reuse, R61 ;  /* 0x0000003d4e397220 */ /* 0x040fe20000400000 */
[----:B------:R-:W-:Y:S02]  /*5d80*/  HADD2.F32 R80, -RZ, R142.H1_H1 ;  /* 0x3000008eff507230 */ /* 0x000fe40000004100 */
[C---:B------:R-:W-:Y:S01]  /*5d90*/  FMUL R60, R78.reuse, R64 ;  /* 0x000000404e3c7220 */ /* 0x040fe20000400000 */
[----:B------:R-:W-:Y:S01]  /*5da0*/  F2FP.F16.E4M3.UNPACK_B R116, R88.H1 ;  /* 0x00000058ff74723e */ /* 0x000fe200030006ff */
[C---:B------:R-:W-:Y:S01]  /*5db0*/  FMUL R61, R78.reuse, R65 ;  /* 0x000000414e3d7220 */ /* 0x040fe20000400000 */
[C---:B------:R-:W-:Y:S01]  /*5dc0*/  FMUL R6, R78.reuse, R6 ;  /* 0x000000064e067220 */ /* 0x040fe20000400000 */
[----:B------:R-:W-:Y:S01]  /*5dd0*/  F2FP.F16.E4M3.UNPACK_B R94, R95 ;  /* 0x0000005fff5e723e */ /* 0x000fe200020006ff */
[C---:B------:R-:W-:Y:S01]  /*5de0*/  FMUL R7, R78.reuse, R7 ;  /* 0x000000074e077220 */ /* 0x040fe20000400000 */
[--C-:B------:R-:W-:Y:S02]  /*5df0*/  HADD2.F32 R87, -RZ, R105.reuse.H0_H0 ;  /* 0x20000069ff577230 */ /* 0x100fe40000004100 */
[C---:B------:R-:W-:Y:S01]  /*5e00*/  FFMA R6, R81.reuse, R83, R6 ;  /* 0x0000005351067223 */ /* 0x040fe20000000006 */
[----:B------:R-:W-:Y:S01]  /*5e10*/  F2FP.F16.E4M3.UNPACK_B R122, R90 ;  /* 0x0000005aff7a723e */ /* 0x000fe200020006ff */
[C---:B------:R-:W-:Y:S01]  /*5e20*/  FFMA R7, R81.reuse, R84, R7 ;  /* 0x0000005451077223 */ /* 0x040fe20000000007 */
[C---:B------:R-:W-:Y:S01]  /*5e30*/  FFMA R8, R81.reuse, R85, R8 ;  /* 0x0000005551087223 */ /* 0x040fe20000000008 */
[----:B------:R-:W-:Y:S01]  /*5e40*/  F2FP.F16.E4M3.UNPACK_B R124, R90.H1 ;  /* 0x0000005aff7c723e */ /* 0x000fe200030006ff */
[----:B------:R-:W-:Y:S02]  /*5e50*/  HADD2.F32 R88, -RZ, R105.H1_H1 ;  /* 0x30000069ff587230 */ /* 0x000fe40000004100 */
[----:B------:R-:W-:Y:S01]  /*5e60*/  FFMA R9, R81, R86, R9 ;  /* 0x0000005651097223 */ /* 0x000fe20000000009 */
[----:B------:R-:W-:Y:S01]  /*5e70*/  F2FP.SATFINITE.E4M3.F32.PACK_AB_MERGE_C R156, R7, R6, RZ ;  /* 0x00000006079c723e */ /* 0x000fe200048070ff */
[----:B------:R-:W-:Y:S02]  /*5e80*/  HADD2.F32 R90, -RZ, R93.H1_H1 ;  /* 0x3000005dff5a7230 */ /* 0x000fe40000004100 */
[C---:B------:R-:W-:Y:S01]  /*5e90*/  FMUL R10, R78.reuse, R10 ;  /* 0x0000000a4e0a7220 */ /* 0x040fe20000400000 */
[--C-:B------:R-:W-:Y:S01]  /*5ea0*/  HADD2.F32 R93, -RZ, R94.reuse.H0_H0 ;  /* 0x2000005eff5d7230 */ /* 0x100fe20000004100 */
[----:B------:R-:W-:Y:S01]  /*5eb0*/  F2FP.SATFINITE.E4M3.F32.PACK_AB_MERGE_C R156, R5, R4, R156 ;  /* 0x00000004059c723e */ /* 0x000fe2000480709c */
[----:B------:R-:W-:Y:S02]  /*5ec0*/  HADD2.F32 R94, -RZ, R94.H1_H1 ;  /* 0x3000005eff5e7230 */ /* 0x000fe40000004100 */
[C---:B------:R-:W-:Y:S01]  /*5ed0*/  FFMA R10, R81.reuse, R87, R10 ;  /* 0x00000057510a7223 */ /* 0x040fe2000000000a */
[--C-:B------:R-:W-:Y:S02]  /*5ee0*/  HADD2.F32 R121, -RZ, R122.reuse.H0_H0 ;  /* 0x2000007aff797230 */ /* 0x100fe40000004100 */
[C---:B------:R-:W-:Y:S01]  /*5ef0*/  FMUL R11, R78.reuse, R11 ;  /* 0x0000000b4e0b7220 */ /* 0x040fe20000400000 */
[----:B------:R-:W-:Y:S01]  /*5f00*/  F2FP.F16.E4M3.UNPACK_B R126, R91 ;  /* 0x0000005bff7e723e */ /* 0x000fe200020006ff */
[----:B------:R-:W-:Y:S01]  /*5f10*/  HADD2.F32 R122, -RZ, R122.H1_H1 ;  /* 0x3000007aff7a7230 */ /* 0x000fe20000004100 */
[----:B------:R-:W-:Y:S01]  /*5f20*/  F2FP.F16.E4M3.UNPACK_B R103, R95.H1 ;  /* 0x0000005fff67723e */ /* 0x000fe200030006ff */
[C---:B------:R-:W-:Y:S01]  /*5f30*/  FFMA R11, R81.reuse, R88, R11 ;  /* 0x00000058510b7223 */ /* 0x040fe2000000000b */
[----:B------:R-:W-:Y:S01]  /*5f40*/  F2FP.F16.E4M3.UNPACK_B R128, R91.H1 ;  /* 0x0000005bff80723e */ /* 0x000fe200030006ff */
[----:B------:R-:W-:Y:S02]  /*5f50*/  HADD2.F32 R91, -RZ, R92.H0_H0 ;  /* 0x2000005cff5b7230 */ /* 0x000fe40000004100 */
[C---:B------:R-:W-:Y:S01]  /*5f60*/  FFMA R12, R81.reuse, R89, R12 ;  /* 0x00000059510c7223 */ /* 0x040fe2000000000c */
[----:B------:R-:W-:Y:S01]  /*5f70*/  FFMA R13, R81, R90, R13 ;  /* 0x0000005a510d7223 */ /* 0x000fe2000000000d */
[----:B------:R-:W-:Y:S01]  /*5f80*/  F2FP.SATFINITE.E4M3.F32.PACK_AB_MERGE_C R157, R11, R10, RZ ;  /* 0x0000000a0b9d723e */ /* 0x000fe200048070ff */
[--C-:B------:R-:W-:Y:S01]  /*5f90*/  HADD2.F32 R125, -RZ, R126.reuse.H0_H0 ;  /* 0x2000007eff7d7230 */ /* 0x100fe20000004100 */
[----:B------:R-:W-:Y:S01]  /*5fa0*/  F2FP.F16.E4M3.UNPACK_B R101, R96 ;  /* 0x00000060ff65723e */ /* 0x000fe200020006ff */
[----:B------:R-:W-:Y:S01]  /*5fb0*/  HADD2.F32 R126, -RZ, R126.H1_H1 ;  /* 0x3000007eff7e7230 */ /* 0x000fe20000004100 */
[----:B------:R-:W-:Y:S01]  /*5fc0*/  F2FP.SATFINITE.E4M3.F32.PACK_AB_MERGE_C R157, R9, R8, R157 ;  /* 0x00000008099d723e */ /* 0x000fe2000480709d */
[----:B------:R-:W-:Y:S02]  /*5fd0*/  HADD2.F32 R83, -RZ, R142.H0_H0 ;  /* 0x2000008eff537230 */ /* 0x000fe40000004100 */
[C---:B------:R-:W-:Y:S01]  /*5fe0*/  FMUL R14, R78.reuse, R14 ;  /* 0x0000000e4e0e7220 */ /* 0x040fe20000400000 */
[----:B------:R-:W-:Y:S02]  /*5ff0*/  HADD2.F32 R92, -RZ, R92.H1_H1 ;  /* 0x3000005cff5c7230 */ /* 0x000fe40000004100 */
[C---:B------:R-:W-:Y:S01]  /*6000*/  FMUL R15, R78.reuse, R15 ;  /* 0x0000000f4e0f7220 */ /* 0x040fe20000400000 */
[----:B------:R-:W-:Y:S01]  /*6010*/  F2FP.F16.E4M3.UNPACK_B R100, R96.H1 ;  /* 0x00000060ff64723e */ /* 0x000fe200030006ff */
[--C-:B------:R-:W-:Y:S02]  /*6020*/  HADD2.F32 R95, -RZ, R103.reuse.H0_H0 ;  /* 0x20000067ff5f7230 */ /* 0x100fe40000004100 */
[C---:B------:R-:W-:Y:S01]  /*6030*/  FFMA R14, R81.reuse, R91, R14 ;  /* 0x0000005b510e7223 */ /* 0x040fe2000000000e */
[C---:B------:R-:W-:Y:S01]  /*6040*/  FFMA R15, R81.reuse, R92, R15 ;  /* 0x0000005c510f7223 */ /* 0x040fe2000000000f */
[C---:B------:R-:W-:Y:S01]  /*6050*/  FFMA R16, R81.reuse, R93, R16 ;  /* 0x0000005d51107223 */ /* 0x040fe20000000010 */
[----:B------:R-:W-:Y:S01]  /*6060*/  FFMA R17, R81, R94, R17 ;  /* 0x0000005e51117223 */ /* 0x000fe20000000011 */
[-C--:B------:R-:W-:Y:S01]  /*6070*/  F2FP.F16.E4M3.UNPACK_B R102, R97.reuse ;  /* 0x00000061ff66723e */ /* 0x080fe200020006ff */
[----:B------:R-:W-:Y:S01]  /*6080*/  HADD2.F32 R96, -RZ, R103.H1_H1 ;  /* 0x30000067ff607230 */ /* 0x000fe20000004100 */
[----:B------:R-:W-:Y:S01]  /*6090*/  F2FP.SATFINITE.E4M3.F32.PACK_AB_MERGE_C R158, R15, R14, RZ ;  /* 0x0000000e0f9e723e */ /* 0x000fe200048070ff */
[C---:B------:R-:W-:Y:S01]  /*60a0*/  FMUL R18, R78.reuse, R18 ;  /* 0x000000124e127220 */ /* 0x040fe20000400000 */
[----:B------:R-:W-:Y:S01]  /*60b0*/  F2FP.F16.E4M3.UNPACK_B R104, R97.H1 ;  /* 0x00000061ff68723e */ /* 0x000fe200030006ff */
[--C-:B------:R-:W-:Y:S01]  /*60c0*/  HADD2.F32 R97, -RZ, R101.reuse.H0_H0 ;  /* 0x20000065ff617230 */ /* 0x100fe20000004100 */
[----:B------:R-:W-:Y:S01]  /*60d0*/  F2FP.SATFINITE.E4M3.F32.PACK_AB_MERGE_C R158, R13, R12, R158 ;  /* 0x0000000c0d9e723e */ /* 0x000fe2000480709e */
[C---:B------:R-:W-:Y:S01]  /*60e0*/  FFMA R18, R81.reuse, R95, R18 ;  /* 0x0000005f51127223 */ /* 0x040fe20000000012 */
[----:B------:R-:W-:Y:S01]  /*60f0*/  F2FP.F16.E4M3.UNPACK_B R110, R99 ;  /* 0x00000063ff6e723e */ /* 0x000fe200020006ff */
[C---:B------:R-:W-:Y:S01]  /*6100*/  FMUL R19, R78.reuse, R19 ;  /* 0x000000134e137220 */ /* 0x040fe20000400000 */
[----:B------:R-:W-:Y:S01]  /*6110*/  F2FP.F16.E4M3.UNPACK_B R112, R99.H1 ;  /* 0x00000063ff70723e */ /* 0x000fe200030006ff */
[----:B------:R-:W-:Y:S01]  /*6120*/  HADD2.F32 R99, -RZ, R101.H1_H1 ;  /* 0x30000065ff637230 */ /* 0x000fe20000004100 */
[-C--:B------:R-:W-:Y:S01]  /*6130*/  F2FP.F16.E4M3.UNPACK_B R106, R98.reuse ;  /* 0x00000062ff6a723e */ /* 0x080fe200020006ff */
[----:B------:R-:W-:Y:S01]  /*6140*/  HADD2.F32 R101, -RZ, R102.H0_H0 ;  /* 0x20000066ff657230 */ /* 0x000fe20000004100 */
[----:B------:R-:W-:Y:S01]  /*6150*/  F2FP.F16.E4M3.UNPACK_B R108, R98.H1 ;  /* 0x00000062ff6c723e */ /* 0x000fe200030006ff */
[----:B------:R-:W-:Y:S02]  /*6160*/  HADD2.F32 R98, -RZ, R100.H0_H0 ;  /* 0x20000064ff627230 */ /* 0x000fe40000004100 */
[C---:B------:R-:W-:Y:S01]  /*6170*/  FFMA R19, R81.reuse, R96, R19 ;  /* 0x0000006051137223 */ /* 0x040fe20000000013 */
[C---:B------:R-:W-:Y:S01]  /*6180*/  FFMA R0, R81.reuse, R97, R0 ;  /* 0x0000006151007223 */ /* 0x040fe20000000000 */
[----:B------:R-:W-:Y:S01]  /*6190*/  FFMA R2, R81, R99, R2 ;  /* 0x0000006351027223 */ /* 0x000fe20000000002 */
[----:B------:R-:W-:Y:S02]  /*61a0*/  HADD2.F32 R102, -RZ, R102.H1_H1 ;  /* 0x30000066ff667230 */ /* 0x000fe40000004100 */
[C---:B------:R-:W-:Y:S01]  /*61b0*/  FMUL R3, R78.reuse, R22 ;  /* 0x000000164e037220 */ /* 0x040fe20000400000 */
[----:B------:R-:W-:Y:S01]  /*61c0*/  HADD2.F32 R100, -RZ, R100.H1_H1 ;  /* 0x30000064ff647230 */ /* 0x000fe20000004100 */
[----:B------:R-:W-:Y:S01]  /*61d0*/  F2FP.SATFINITE.E4M3.F32.PACK_AB_MERGE_C R159, R19, R18, RZ ;  /* 0x00000012139f723e */ /* 0x000fe200048070ff */
[--C-:B------:R-:W-:Y:S02]  /*61e0*/  HADD2.F32 R105, -RZ, R106.reuse.H0_H0 ;  /* 0x2000006aff697230 */ /* 0x100fe40000004100 */
[----:B------:R-:W-:Y:S01]  /*61f0*/  FFMA R3, R81, R98, R3 ;  /* 0x0000006251037223 */ /* 0x000fe20000000003 */
[----:B------:R-:W-:Y:S01]  /*6200*/  HADD2.F32 R106, -RZ, R106.H1_H1 ;  /* 0x3000006aff6a7230 */ /* 0x000fe20000004100 */
[----:B------:R-:W-:Y:S01]  /*6210*/  F2FP.SATFINITE.E4M3.F32.PACK_AB_MERGE_C R159, R17, R16, R159 ;  /* 0x00000010119f723e */ /* 0x000fe2000480709f */
[----:B------:R-:W-:Y:S02]  /*6220*/  HADD2.F32 R109, -RZ, R110.H0_H0 ;  /* 0x2000006eff6d7230 */ /* 0x000fe40000004100 */
[C---:B------:R-:W-:Y:S01]  /*6230*/  FMUL R23, R78.reuse, R23 ;  /* 0x000000174e177220 */ /* 0x040fe20000400000 */
[--C-:B------:R-:W-:Y:S02]  /*6240*/  HADD2.F32 R103, -RZ, R104.reuse.H0_H0 ;  /* 0x20000068ff677230 */ /* 0x100fe40000004100 */
[C---:B------:R-:W-:Y:S01]  /*6250*/  FMUL R22, R78.reuse, R26 ;  /* 0x0000001a4e167220 */ /* 0x040fe20000400000 */
[----:B------:R-:W-:Y:S01]  /*6260*/  HADD2.F32 R104, -RZ, R104.H1_H1 ;  /* 0x30000068ff687230 */ /* 0x000fe20000004100 */
[----:B------:R1:W-:Y:S01]  /*6270*/  STS.128 [R168+UR43+0x2200], R156 ;  /* 0x0022009ca8007988 */ /* 0x0003e20008000c2b */
[C---:B------:R-:W-:Y:S01]  /*6280*/  FFMA R23, R81.reuse, R100, R23 ;  /* 0x0000006451177223 */ /* 0x040fe20000000017 */
[C---:B------:R-:W-:Y:S01]  /*6290*/  FFMA R20, R81.reuse, R101, R20 ;  /* 0x0000006551147223 */ /* 0x040fe20000000014 */
[C---:B------:R-:W-:Y:S01]  /*62a0*/  FFMA R21, R81.reuse, R102, R21 ;  /* 0x0000006651157223 */ /* 0x040fe20000000015 */
[----:B------:R-:W-:Y:S01]  /*62b0*/  FFMA R22, R81, R103, R22 ;  /* 0x0000006751167223 */ /* 0x000fe20000000016 */
[----:B------:R-:W-:Y:S01]  /*62c0*/  HADD2.F32 R110, -RZ, R110.H1_H1 ;  /* 0x3000006eff6e7230 */ /* 0x000fe20000004100 */
[----:B------:R-:W-:Y:S01]  /*62d0*/  F2FP.SATFINITE.E4M3.F32.PACK_AB_MERGE_C R161, R23, R3, RZ ;  /* 0x0000000317a1723e */ /* 0x000fe200048070ff */
[C---:B------:R-:W-:Y:S01]  /*62e0*/  FMUL R27, R78.reuse, R27 ;  /* 0x0000001b4e1b7220 */ /* 0x040fe20000400000 */
[--C-:B------:R-:W-:Y:S02]  /*62f0*/  HADD2.F32 R107, -RZ, R108.reuse.H0_H0 ;  /* 0x2000006cff6b7230 */ /* 0x100fe40000004100 */
[----:B------:R-:W-:Y:S01]  /*6300*/  FMUL R26, R78, R30 ;  /* 0x0000001e4e1a7220 */ /* 0x000fe20000400000 */
[----:B------:R-:W-:Y:S01]  /*6310*/  HADD2.F32 R108, -RZ, R108.H1_H1 ;  /* 0x3000006cff6c7230 */ /* 0x000fe20000004100 */
[----:B------:R-:W-:Y:S01]  /*6320*/  F2FP.SATFINITE.E4M3.F32.PACK_AB_MERGE_C R160, R2, R0, R161 ;  /* 0x0000000002a0723e */ /* 0x000fe200048070a1 */
[C---:B------:R-:W-:Y:S01]  /*6330*/  FFMA R27, R81.reuse, R104, R27 ;  /* 0x00000068511b7223 */ /* 0x040fe2000000001b */
[C---:B------:R-:W-:Y:S01]  /*6340*/  FFMA R24, R81.reuse, R105, R24 ;  /* 0x0000006951187223 */ /* 0x040fe20000000018 */
[C---:B------:R-:W-:Y:S01]  /*6350*/  FFMA R25, R81.reuse, R106, R25 ;  /* 0x0000006a51197223 */ /* 0x040fe20000000019 */
[----:B------:R-:W-:Y:S01]  /*6360*/  FFMA R26, R81, R107, R26 ;  /* 0x0000006b511a7223 */ /* 0x000fe2000000001a */
[C---:B------:R-:W-:Y:S01]  /*6370*/  FMUL R31, R78.reuse, R31 ;  /* 0x0000001f4e1f7220 */ /* 0x040fe20000400000 */
[--C-:B------:R-:W-:Y:S01]  /*6380*/  HADD2.F32 R111, -RZ, R112.reuse.H0_H0 ;  /* 0x20000070ff6f7230 */ /* 0x100fe20000004100 */
[----:B------:R-:W-:Y:S01]  /*6390*/  F2FP.SATFINITE.E4M3.F32.PACK_AB_MERGE_C R162, R27, R22, RZ ;  /* 0x000000161ba2723e */ /* 0x000fe200048070ff */
[----:B------:R-:W-:Y:S02]  /*63a0*/  HADD2.F32 R112, -RZ, R112.H1_H1 ;  /* 0x30000070ff707230 */ /* 0x000fe40000004100 */
[C---:B------:R-:W-:Y:S01]  /*63b0*/  FFMA R31, R81.reuse, R108, R31 ;  /* 0x0000006c511f7223 */ /* 0x040fe2000000001f */
[----:B------:R-:W-:Y:S01]  /*63c0*/  FFMA R28, R81, R109, R28 ;  /* 0x0000006d511c7223 */ /* 0x000fe2000000001c */
[----:B------:R-:W-:Y:S01]  /*63d0*/  F2FP.SATFINITE.E4M3.F32.PACK_AB_MERGE_C R161, R21, R20, R162 ;  /* 0x0000001415a1723e */ /* 0x000fe200048070a2 */
[----:B------:R-:W-:Y:S01]  /*63e0*/  FFMA R29, R81, R110, R29 ;  /* 0x0000006e511d7223 */ /* 0x000fe2000000001d */
[C---:B------:R-:W-:Y:S01]  /*63f0*/  FMUL R30, R78.reuse, R34 ;  /* 0x000000224e1e7220 */ /* 0x040fe20000400000 */
[----:B------:R-:W-:Y:S01]  /*6400*/  F2FP.SATFINITE.E4M3.F32.PACK_AB_MERGE_C R163, R31, R26, RZ ;  /* 0x0000001a1fa3723e */ /* 0x000fe200048070ff */
[C---:B------:R-:W-:Y:S01]  /*6410*/  FMUL R35, R78.reuse, R35 ;  /* 0x000000234e237220 */ /* 0x040fe20000400000 */
[--C-:B------:R-:W-:Y:S02]  /*6420*/  HADD2.F32 R115, -RZ, R116.reuse.H0_H0 ;  /* 0x20000074ff737230 */ /* 0x100fe40000004100 */
[----:B------:R-:W-:Y:S01]  /*6430*/  FFMA R30, R81, R111, R30 ;  /* 0x0000006f511e7223 */ /* 0x000fe2000000001e */
[----:B------:R-:W-:Y:S01]  /*6440*/  F2FP.SATFINITE.E4M3.F32.PACK_AB_MERGE_C R162, R25, R24, R163 ;  /* 0x0000001819a2723e */ /* 0x000fe200048070a3 */
[C---:B------:R-:W-:Y:S01]  /*6450*/  FFMA R35, R81.reuse, R112, R35 ;  /* 0x0000007051237223 */ /* 0x040fe20000000023 */
[C---:B------:R-:W-:Y:S01]  /*6460*/  FFMA R32, R81.reuse, R113, R32 ;  /* 0x0000007151207223 */ /* 0x040fe20000000020 */
[----:B------:R-:W-:Y:S01]  /*6470*/  FFMA R33, R81, R114, R33 ;  /* 0x0000007251217223 */ /* 0x000fe20000000021 */
[----:B------:R-:W-:Y:S02]  /*6480*/  HADD2.F32 R116, -RZ, R116.H1_H1 ;  /* 0x30000074ff747230 */ /* 0x000fe40000004100 */
        /* <DEDUP_REMOVED lines=9> */
[----:B------:R-:W-:Y:S01]  /*6520*/  HADD2.F32 R120, -RZ, R120.H1_H1 ;  /* 0x30000078ff787230 */ /* 0x000fe20000004100 */
[----:B------:R1:W-:Y:S01]  /*6530*/  STS.128 [R178+0x2010], R160 ;  /* 0x002010a0b2007388 */ /* 0x0003e20000000c00 */
[----:B------:R-:W-:Y:S01]  /*6540*/  F2FP.SATFINITE.E4M3.F32.PACK_AB_MERGE_C R184, R39, R34, RZ ;  /* 0x0000002227b8723e */ /* 0x000fe200048070ff */
[C---:B------:R-:W-:Y:S01]  /*6550*/  FMUL R38, R78.reuse, R42 ;  /* 0x0000002a4e267220 */ /* 0x040fe20000400000 */
[C---:B------:R-:W-:Y:S01]  /*6560*/  FMUL R43, R78.reuse, R43 ;  /* 0x0000002b4e2b7220 */ /* 0x040fe20000400000 */
[--C-:B------:R-:W-:Y:S01]  /*6570*/  HADD2.F32 R123, -RZ, R124.reuse.H0_H0 ;  /* 0x2000007cff7b7230 */ /* 0x100fe20000004100 */
[----:B------:R-:W-:Y:S01]  /*6580*/  F2FP.SATFINITE.E4M3.F32.PACK_AB_MERGE_C R184, R33, R32, R184 ;  /* 0x0000002021b8723e */ /* 0x000fe200048070b8 */
[C---:B------:R-:W-:Y:S01]  /*6590*/  FFMA R38, R81.reuse, R119, R38 ;  /* 0x0000007751267223 */ /* 0x040fe20000000026 */
        /* <DEDUP_REMOVED lines=12> */
[C---:B------:R-:W-:Y:S01]  /*6660*/  FFMA R45, R81.reuse, R126, R45 ;  /* 0x0000007e512d7223 */ /* 0x040fe2000000002d */
[----:B------:R-:W-:Y:S02]  /*6670*/  HADD2.F32 R128, -RZ, R128.H1_H1 ;  /* 0x30000080ff807230 */ /* 0x000fe40000004100 */
[C---:B------:R-:W-:Y:S01]  /*6680*/  FMUL R46, R78.reuse, R50 ;  /* 0x000000324e2e7220 */ /* 0x040fe20000400000 */
[C---:B------:R-:W-:Y:S01]  /*6690*/  FMUL R51, R78.reuse, R51 ;  /* 0x000000334e337220 */ /* 0x040fe20000400000 */
[--C-:B------:R-:W-:Y:S02]  /*66a0*/  HADD2.F32 R131, -RZ, R132.reuse.H0_H0 ;  /* 0x20000084ff837230 */ /* 0x100fe40000004100 */
[C---:B------:R-:W-:Y:S01]  /*66b0*/  FMUL R50, R78.reuse, R54 ;  /* 0x000000364e327220 */ /* 0x040fe20000400000 */
[C---:B------:R-:W-:Y:S01]  /*66c0*/  FFMA R46, R81.reuse, R127, R46 ;  /* 0x0000007f512e7223 */ /* 0x040fe2000000002e */
[----:B------:R-:W-:Y:S02]  /*66d0*/  HADD2.F32 R132, -RZ, R132.H1_H1 ;  /* 0x30000084ff847230 */ /* 0x000fe40000004100 */
[C---:B------:R-:W-:Y:S01]  /*66e0*/  FFMA R51, R81.reuse, R128, R51 ;  /* 0x0000008051337223 */ /* 0x040fe20000000033 */
[C---:B------:R-:W-:Y:S01]  /*66f0*/  FMUL R55, R78.reuse, R55 ;  /* 0x000000374e377220 */ /* 0x040fe20000400000 */
[C---:B------:R-:W-:Y:S01]  /*6700*/  FFMA R48, R81.reuse, R129, R48 ;  /* 0x0000008151307223 */ /* 0x040fe20000000030 */
[C---:B------:R-:W-:Y:S01]  /*6710*/  FFMA R49, R81.reuse, R130, R49 ;  /* 0x0000008251317223 */ /* 0x040fe20000000031 */
[--C-:B------:R-:W-:Y:S02]  /*6720*/  HADD2.F32 R135, -RZ, R136.reuse.H0_H0 ;  /* 0x20000088ff877230 */ /* 0x100fe40000004100 */
[C---:B------:R-:W-:Y:S01]  /*6730*/  FFMA R50, R81.reuse, R131, R50 ;  /* 0x0000008351327223 */ /* 0x040fe20000000032 */
[----:B------:R-:W-:Y:S02]  /*6740*/  HADD2.F32 R136, -RZ, R136.H1_H1 ;  /* 0x30000088ff887230 */ /* 0x000fe40000004100 */
[C---:B------:R-:W-:Y:S01]  /*6750*/  FMUL R54, R78.reuse, R58 ;  /* 0x0000003a4e367220 */ /* 0x040fe20000400000 */
        /* <DEDUP_REMOVED lines=16> */
[----:B------:R-:W-:Y:S01]  /*6860*/  FFMA R63, R81, R140, R63 ;  /* 0x0000008c513f7223 */ /* 0x000fe2000000003f */
[----:B------:R-:W-:Y:S01]  /*6870*/  FMUL R67, R78, R67 ;  /* 0x000000434e437220 */ /* 0x000fe20000400000 */
[----:B------:R-:W-:Y:S01]  /*6880*/  F2FP.SATFINITE.E4M3.F32.PACK_AB_MERGE_C R186, R47, R42, RZ ;  /* 0x0000002a2fba723e */ /* 0x000fe200048070ff */
[----:B------:R-:W-:Y:S01]  /*6890*/  FFMA R60, R81, R83, R60 ;  /* 0x00000053513c7223 */ /* 0x000fe2000000003c */
[----:B------:R-:W-:Y:S01]  /*68a0*/  F2FP.SATFINITE.E4M3.F32.PACK_AB_MERGE_C R187, R51, R46, RZ ;  /* 0x0000002e33bb723e */ /* 0x000fe200048070ff */
[C---:B------:R-:W-:Y:S01]  /*68b0*/  FFMA R61, R81.reuse, R80, R61 ;  /* 0x00000050513d7223 */ /* 0x040fe2000000003d */
[C---:B------:R-:W-:Y:S01]  /*68c0*/  FFMA R62, R81.reuse, R85, R62 ;  /* 0x00000055513e7223 */ /* 0x040fe2000000003e */
[----:B------:R-:W-:Y:S01]  /*68d0*/  FFMA R67, R81, R82, R67 ;  /* 0x0000005251437223 */ /* 0x000fe20000000043 */
[----:B------:R-:W-:Y:S02]  /*68e0*/  F2FP.SATFINITE.E4M3.F32.PACK_AB_MERGE_C R186, R41, R40, R186 ;  /* 0x0000002829ba723e */ /* 0x000fe400048070ba */
[----:B------:R-:W-:Y:S02]  /*68f0*/  F2FP.SATFINITE.E4M3.F32.PACK_AB_MERGE_C R187, R45, R44, R187 ;  /* 0x0000002c2dbb723e */ /* 0x000fe400048070bb */
[----:B------:R-:W-:Y:S02]  /*6900*/  F2FP.SATFINITE.E4M3.F32.PACK_AB_MERGE_C R188, R55, R50, RZ ;  /* 0x0000003237bc723e */ /* 0x000fe400048070ff */
[----:B------:R-:W-:Y:S01]  /*6910*/  F2FP.SATFINITE.E4M3.F32.PACK_AB_MERGE_C R189, R59, R54, RZ ;  /* 0x000000363bbd723e */ /* 0x000fe200048070ff */
[----:B------:R1:W-:Y:S01]  /*6920*/  STS.128 [R177+0x2020], R184 ;  /* 0x002020b8b1007388 */ /* 0x0003e20000000c00 */
[----:B------:R-:W-:Y:S02]  /*6930*/  F2FP.SATFINITE.E4M3.F32.PACK_AB_MERGE_C R190, R63, R58, RZ ;  /* 0x0000003a3fbe723e */ /* 0x000fe400048070ff */
[----:B------:R-:W-:Y:S02]  /*6940*/  F2FP.SATFINITE.E4M3.F32.PACK_AB_MERGE_C R182, R67, R62, RZ ;  /* 0x0000003e43b6723e */ /* 0x000fe400048070ff */
[----:B------:R-:W-:Y:S02]  /*6950*/  F2FP.SATFINITE.E4M3.F32.PACK_AB_MERGE_C R188, R49, R48, R188 ;  /* 0x0000003031bc723e */ /* 0x000fe400048070bc */
[----:B------:R-:W-:Y:S02]  /*6960*/  F2FP.SATFINITE.E4M3.F32.PACK_AB_MERGE_C R189, R53, R52, R189 ;  /* 0x0000003435bd723e */ /* 0x000fe400048070bd */
[----:B------:R-:W-:Y:S02]  /*6970*/  F2FP.SATFINITE.E4M3.F32.PACK_AB_MERGE_C R190, R57, R56, R190 ;  /* 0x0000003839be723e */ /* 0x000fe400048070be */
[----:B------:R-:W-:Y:S02]  /*6980*/  F2FP.SATFINITE.E4M3.F32.PACK_AB_MERGE_C R191, R61, R60, R182 ;  /* 0x0000003c3dbf723e */ /* 0x000fe400048070b6 */
[----:B------:R-:W-:Y:S03]  /*6990*/  IADD3 R76, PT, PT, R76, 0x1, RZ ;  /* 0x000000014c4c7810 */ /* 0x000fe60007ffe0ff */
[----:B------:R1:W-:Y:S01]  /*69a0*/  STS.128 [R176+0x2030], R188 ;  /* 0x002030bcb0007388 */ /* 0x0003e20000000c00 */
[----:B------:R-:W-:Y:S01]  /*69b0*/  @!PT LDS RZ, [RZ] ;  /* 0x00000000fffff984 */ /* 0x000fe20000000800 */
[----:B------:R-:W-:Y:S01]  /*69c0*/  @!PT LDS RZ, [RZ] ;  /* 0x00000000fffff984 */ /* 0x000fe20000000800 */
[----:B------:R-:W-:Y:S01]  /*69d0*/  @!PT LDS RZ, [RZ] ;  /* 0x00000000fffff984 */ /* 0x000fe20000000800 */
[----:B------:R-:W-:Y:S01]  /*69e0*/  @!PT LDS RZ, [RZ] ;  /* 0x00000000fffff984 */ /* 0x000fe20000000800 */
[----:B------:R3:W-:Y:S07]  /*69f0*/  MEMBAR.ALL.CTA ;  /* 0x0000000000007992 */ /* 0x0007ee0000008000 */
[----:B---3--:R-:W3:Y:S02]  /*6a00*/  FENCE.VIEW.ASYNC.S ;  /* 0x00000000000073c6 */ /* 0x008ee40000000000 */
[----:B---3--:R-:W-:Y:S06]  /*6a10*/  BAR.SYNC.DEFER_BLOCKING 0x1, 0x80 ;  /* 0x0042000000007b1d */ /* 0x008fec0000010000 */
[----:B------:R-:W-:Y:S05]  /*6a20*/  @P0 BRA `(.L_x_97) ;  /* 0x0000000000340947 */ /* 0x000fea0003800000 */
[----:B------:R-:W-:Y:S01]  /*6a30*/  UIADD3 UR12, UPT, UPT, UR43, 0x2200, URZ ;  /* 0x000022002b0c7890 */ /* 0x000fe2000fffe0ff */
[----:B------:R-:W-:Y:S01]  /*6a40*/  R2UR UR9, R155 ;  /* 0x000000009b0972ca */ /* 0x000fe200000e0000 */
[----:B------:R-:W-:Y:S01]  /*6a50*/  UIADD3 UR10, UP0, UPT, UR46, 0x680, URZ ;  /* 0x000006802e0a7890 */ /* 0x000fe2000ff1e0ff */
[----:B------:R-:W-:Y:S01]  /*6a60*/  R2UR UR8, R165 ;  /* 0x00000000a50872ca */ /* 0x000fe200000e0000 */
[----:B------:R-:W-:Y:S02]  /*6a70*/  UMOV UR7, UR36 ;  /* 0x0000002400077c82 */ /* 0x000fe40008000000 */
[----:B------:R-:W-:Y:S01]  /*6a80*/  IMAD.U32 R179, RZ, RZ, UR12 ;  /* 0x0000000cffb37e24 */ /* 0x000fe2000f8e00ff */
[----:B------:R-:W-:Y:S04]  /*6a90*/  UIADD3.X UR11, UPT, UPT, URZ, UR47, URZ, UP0, !UPT ;  /* 0x0000002fff0b7290 */ /* 0x000fe800087fe4ff */
[----:B------:R-:W-:Y:S03]  /*6aa0*/  R2UR UR4, R179 ;  /* 0x00000000b30472ca */ /* 0x000fe600000e0000 */
[----:B------:R-:W-:Y:S02]  /*6ab0*/  USHF.L.U32 UR5, UR9, 0x6, URZ ;  /* 0x0000000609057899 */ /* 0x000fe400080006ff */
[----:B------:R-:W-:Y:S09]  /*6ac0*/  USHF.L.U32 UR6, UR8, 0x7, URZ ;  /* 0x0000000708067899 */ /* 0x000ff200080006ff */
[----:B------:R3:W-:Y:S01]  /*6ad0*/  UTMASTG.3D [UR4], [UR10] ;  /* 0x000000040a0073b5 */ /* 0x0007e20008010000 */
[----:B------:R0:W-:Y:S01]  /*6ae0*/  UTMACMDFLUSH ;  /* 0x00000000000079b7 */ /* 0x0001e20000000000 */
[----:B---3--:R-:W-:Y:S04]  /*6af0*/  DEPBAR.LE SB0, 0x0 ;  /* 0x000080000000791a */ /* 0x008fe80000000000 */
.L_x_97:
[----:B------:R-:W-:Y:S05]  /*6b00*/  BSYNC.RECONVERGENT B0 ;  /* 0x0000000000007941 */ /* 0x000fea0003800200 */
.L_x_96:
[----:B------:R-:W-:Y:S01]  /*6b10*/  BAR.SYNC.DEFER_BLOCKING 0x1, 0x80 ;  /* 0x0042000000007b1d */ /* 0x000fe20000010000 */
[----:B------:R-:W-:Y:S01]  /*6b20*/  ISETP.NE.AND P2, PT, R180, RZ, PT ;  /* 0x000000ffb400720c */ /* 0x000fe20003f45270 */
[----:B------:R-:W-:Y:S01]  /*6b30*/  IMAD.IADD R155, R75, 0x1, R143 ;  /* 0x000000014b9b7824 */ /* 0x000fe200078e028f */
[----:B------:R-:W-:Y:S01]  /*6b40*/  ISETP.NE.AND P0, PT, R181, 0x2, PT ;  /* 0x00000002b500780c */ /* 0x000fe20003f05270 */
[----:B------:R-:W-:Y:S01]  /*6b50*/  IMAD.IADD R165, R77, 0x1, R154 ;  /* 0x000000014da57824 */ /* 0x000fe200078e029a */
[----:B------:R-:W-:Y:S02]  /*6b60*/  ISETP.NE.AND P1, PT, R76, 0x4, PT ;  /* 0x000000044c00780c */ /* 0x000fe40003f25270 */
[----:B------:R-:W-:Y:S02]  /*6b70*/  SEL R3, RZ, 0x1, P0 ;  /* 0x00000001ff037807 */ /* 0x000fe40000000000 */
[----:B------:R-:W-:Y:S02]  /*6b80*/  SEL R0, RZ, 0x1, P1 ;  /* 0x00000001ff007807 */ /* 0x000fe40000800000 */
[----:B------:R-:W-:Y:S02]  /*6b90*/  LOP3.LUT R174, R174, R3, RZ, 0x3c, !PT ;  /* 0x00000003aeae7212 */ /* 0x000fe400078e3cff */
[----:B------:R-:W-:Y:S02]  /*6ba0*/  LOP3.LUT R175, R175, R0, RZ, 0x3c, !PT ;  /* 0x00000000afaf7212 */ /* 0x000fe400078e3cff */
[----:B------:R-:W-:Y:S02]  /*6bb0*/  @P2 R2UR UR36, R171 ;  /* 0x00000000ab2422ca */ /* 0x000fe400000e0000 */
[----:B------:R-:W-:Y:S02]  /*6bc0*/  SEL R181, R181, RZ, P0 ;  /* 0x000000ffb5b57207 */ /* 0x000fe40000000000 */
[----:B------:R-:W-:Y:S01]  /*6bd0*/  SEL R76, R76, RZ, P1 ;  /* 0x000000ff4c4c7207 */ /* 0x000fe20000800000 */
[----:B------:R-:W-:Y:S10]  /*6be0*/  @P2 BRA `(.L_x_98) ;  /* 0xffffffdc00702947 */ /* 0x000ff4000383ffff */
[----:B------:R-:W-:Y:S05]  /*6bf0*/  EXIT ;  /* 0x000000000000794d */ /* 0x000fea0003800000 */
.L_x_19:
[----:B--2---:R2:W1:Y:S02]  /*6c00*/  SYNCS.PHASECHK.TRANS64.TRYWAIT P0, [R3+URZ+0x110], R2 ;  /* 0x00011002030075a7 */ /* 0x00446400080011ff */
[----:B-1----:R-:W-:Y:S05]  /*6c10*/  @!P0 NANOSLEEP.SYNCS 0x989680 ;  /* 0x009896800000895d */ /* 0x002fea0003900000 */
[----:B------:R-:W1:Y:S02]  /*6c20*/  @!P0 SYNCS.PHASECHK.TRANS64 P0, [R3+URZ+0x110], R2 ;  /* 0x00011002030085a7 */ /* 0x000e6400080010ff */
[----:B-1----:R-:W-:Y:S05]  /*6c30*/  @!P0 BRA `(.L_x_19) ;  /* 0xfffffffc00f08947 */ /* 0x002fea000383ffff */
[----:B------:R-:W-:Y:S05]  /*6c40*/  BRA `(.L_x_99) ;  /* 0xffffffa8006c7947 */ /* 0x000fea000383ffff */
.L_x_22:
[----:B-1----:R-:W-:-:S07]  /*6c50*/  MOV R2, UR33 ;  /* 0x0000002100027c02 */ /* 0x002fce0008000f00 */
.L_x_100:
[----:B-1----:R1:W2:Y:S02]  /*6c60*/  SYNCS.PHASECHK.TRANS64.TRYWAIT P0, [R2+URZ+0x40], R5 ;  /* 0x00004005020075a7 */ /* 0x0022a400080011ff */
[----:B--2---:R-:W-:Y:S05]  /*6c70*/  @!P0 NANOSLEEP.SYNCS 0x989680 ;  /* 0x009896800000895d */ /* 0x004fea0003900000 */
[----:B------:R-:W2:Y:S02]  /*6c80*/  @!P0 SYNCS.PHASECHK.TRANS64 P0, [R2+URZ+0x40], R5 ;  /* 0x00004005020085a7 */ /* 0x000ea400080010ff */
[----:B--2---:R-:W-:Y:S05]  /*6c90*/  @!P0 BRA `(.L_x_100) ;  /* 0xfffffffc00f08947 */ /* 0x004fea000383ffff */
[----:B------:R-:W-:Y:S05]  /*6ca0*/  BRA `(.L_x_21) ;  /* 0xffffffa800bc7947 */ /* 0x000fea000383ffff */
.L_x_28:
[----:B-1----:R-:W-:-:S07]  /*6cb0*/  MOV R2, UR17 ;  /* 0x0000001100027c02 */ /* 0x002fce0008000f00 */
.L_x_101:
[----:B-1----:R1:W2:Y:S02]  /*6cc0*/  SYNCS.PHASECHK.TRANS64.TRYWAIT P0, [R2+URZ+0x40], R5 ;  /* 0x00004005020075a7 */ /* 0x0022a400080011ff */
[----:B--2---:R-:W-:Y:S05]  /*6cd0*/  @!P0 NANOSLEEP.SYNCS 0x989680 ;  /* 0x009896800000895d */ /* 0x004fea0003900000 */
[----:B------:R-:W2:Y:S02]  /*6ce0*/  @!P0 SYNCS.PHASECHK.TRANS64 P0, [R2+URZ+0x40], R5 ;  /* 0x00004005020085a7 */ /* 0x000ea400080010ff */
[----:B--2---:R-:W-:Y:S05]  /*6cf0*/  @!P0 BRA `(.L_x_101) ;  /* 0xfffffffc00f08947 */ /* 0x004fea000383ffff */
[----:B------:R-:W-:Y:S05]  /*6d00*/  BRA `(.L_x_27) ;  /* 0xffffffac00647947 */ /* 0x000fea000383ffff */
.L_x_32:
[----:B-1----:R1:W2:Y:S02]  /*6d10*/  SYNCS.PHASECHK.TRANS64.TRYWAIT P0, [R2+URZ+0xa0], R3 ;  /* 0x0000a003020075a7 */ /* 0x0022a400080011ff */
[----:B--2---:R-:W-:Y:S05]  /*6d20*/  @!P0 NANOSLEEP.SYNCS 0x989680 ;  /* 0x009896800000895d */ /* 0x004fea0003900000 */
[----:B------:R-:W2:Y:S02]  /*6d30*/  @!P0 SYNCS.PHASECHK.TRANS64 P0, [R2+URZ+0xa0], R3 ;  /* 0x0000a003020085a7 */ /* 0x000ea400080010ff */
[----:B--2---:R-:W-:Y:S05]  /*6d40*/  @!P0 BRA `(.L_x_32) ;  /* 0xfffffffc00f08947 */ /* 0x004fea000383ffff */
[----:B------:R-:W-:Y:S05]  /*6d50*/  BRA `(.L_x_102) ;  /* 0xffffffac00f47947 */ /* 0x000fea000383ffff */
.L_x_36:
[----:B----4-:R-:W-:-:S07]  /*6d60*/  MOV R0, UR5 ;  /* 0x0000000500007c02 */ /* 0x010fce0008000f00 */
.L_x_103:
[----:B-1----:R1:W2:Y:S02]  /*6d70*/  SYNCS.PHASECHK.TRANS64.TRYWAIT P0, [R0+URZ], R3 ;  /* 0x00000003000075a7 */ /* 0x0022a400080011ff */
[----:B--2---:R-:W-:Y:S05]  /*6d80*/  @!P0 NANOSLEEP.SYNCS 0x989680 ;  /* 0x009896800000895d */ /* 0x004fea0003900000 */
[----:B------:R-:W2:Y:S02]  /*6d90*/  @!P0 SYNCS.PHASECHK.TRANS64 P0, [R0+URZ], R3 ;  /* 0x00000003000085a7 */ /* 0x000ea400080010ff */
[----:B--2---:R-:W-:Y:S05]  /*6da0*/  @!P0 BRA `(.L_x_103) ;  /* 0xfffffffc00f08947 */ /* 0x004fea000383ffff */
[----:B------:R-:W-:Y:S05]  /*6db0*/  BRA `(.L_x_104) ;  /* 0xffffffb400647947 */ /* 0x000fea000383ffff */
.L_x_37:
[----:B----4-:R-:W-:-:S07]  /*6dc0*/  MOV R0, UR5 ;  /* 0x0000000500007c02 */ /* 0x010fce0008000f00 */
.L_x_105:
[----:B-1----:R1:W2:Y:S02]  /*6dd0*/  SYNCS.PHASECHK.TRANS64.TRYWAIT P0, [R0+URZ], R3 ;  /* 0x00000003000075a7 */ /* 0x0022a400080011ff */
[----:B--2---:R-:W-:Y:S05]  /*6de0*/  @!P0 NANOSLEEP.SYNCS 0x989680 ;  /* 0x009896800000895d */ /* 0x004fea0003900000 */
[----:B------:R-:W2:Y:S02]  /*6df0*/  @!P0 SYNCS.PHASECHK.TRANS64 P0, [R0+URZ], R3 ;  /* 0x00000003000085a7 */ /* 0x000ea400080010ff */
[----:B--2---:R-:W-:Y:S05]  /*6e00*/  @!P0 BRA `(.L_x_105) ;  /* 0xfffffffc00f08947 */ /* 0x004fea000383ffff */
[----:B------:R-:W-:Y:S05]  /*6e10*/  BRA `(.L_x_106) ;  /* 0xffffffb400707947 */ /* 0x000fea000383ffff */
.L_x_38:
[----:B----4-:R-:W-:-:S07]  /*6e20*/  MOV R0, UR5 ;  /* 0x0000000500007c02 */ /* 0x010fce0008000f00 */
.L_x_107:
[----:B-1----:R1:W2:Y:S02]  /*6e30*/  SYNCS.PHASECHK.TRANS64.TRYWAIT P0, [R0+URZ], R3 ;  /* 0x00000003000075a7 */ /* 0x0022a400080011ff */
[----:B--2---:R-:W-:Y:S05]  /*6e40*/  @!P0 NANOSLEEP.SYNCS 0x989680 ;  /* 0x009896800000895d */ /* 0x004fea0003900000 */
[----:B------:R-:W2:Y:S02]  /*6e50*/  @!P0 SYNCS.PHASECHK.TRANS64 P0, [R0+URZ], R3 ;  /* 0x00000003000085a7 */ /* 0x000ea400080010ff */
[----:B--2---:R-:W-:Y:S05]  /*6e60*/  @!P0 BRA `(.L_x_107) ;  /* 0xfffffffc00f08947 */ /* 0x004fea000383ffff */
[----:B------:R-:W-:Y:S05]  /*6e70*/  BRA `(.L_x_108) ;  /* 0xffffffb4007c7947 */ /* 0x000fea000383ffff */
.L_x_39:
[----:B----4-:R-:W-:-:S07]  /*6e80*/  MOV R0, UR5 ;  /* 0x0000000500007c02 */ /* 0x010fce0008000f00 */
.L_x_109:
[----:B-1----:R1:W2:Y:S02]  /*6e90*/  SYNCS.PHASECHK.TRANS64.TRYWAIT P0, [R0+URZ], R3 ;  /* 0x00000003000075a7 */ /* 0x0022a400080011ff */
[----:B--2---:R-:W-:Y:S05]  /*6ea0*/  @!P0 NANOSLEEP.SYNCS 0x989680 ;  /* 0x009896800000895d */ /* 0x004fea0003900000 */
[----:B------:R-:W2:Y:S02]  /*6eb0*/  @!P0 SYNCS.PHASECHK.TRANS64 P0, [R0+URZ], R3 ;  /* 0x00000003000085a7 */ /* 0x000ea400080010ff */
[----:B--2---:R-:W-:Y:S05]  /*6ec0*/  @!P0 BRA `(.L_x_109) ;  /* 0xfffffffc00f08947 */ /* 0x004fea000383ffff */
[----:B------:R-:W-:Y:S05]  /*6ed0*/  BRA `(.L_x_110) ;  /* 0xffffffb400887947 */ /* 0x000fea000383ffff */
.L_x_40:
[----:B----4-:R-:W-:-:S07]  /*6ee0*/  MOV R0, UR5 ;  /* 0x0000000500007c02 */ /* 0x010fce0008000f00 */
.L_x_111:
[----:B-1----:R1:W2:Y:S02]  /*6ef0*/  SYNCS.PHASECHK.TRANS64.TRYWAIT P0, [R0+URZ], R3 ;  /* 0x00000003000075a7 */ /* 0x0022a400080011ff */
[----:B--2---:R-:W-:Y:S05]  /*6f00*/  @!P0 NANOSLEEP.SYNCS 0x989680 ;  /* 0x009896800000895d */ /* 0x004fea0003900000 */
[----:B------:R-:W2:Y:S02]  /*6f10*/  @!P0 SYNCS.PHASECHK.TRANS64 P0, [R0+URZ], R3 ;  /* 0x00000003000085a7 */ /* 0x000ea400080010ff */
[----:B--2---:R-:W-:Y:S05]  /*6f20*/  @!P0 BRA `(.L_x_111) ;  /* 0xfffffffc00f08947 */ /* 0x004fea000383ffff */
[----:B------:R-:W-:Y:S05]  /*6f30*/  BRA `(.L_x_112) ;  /* 0xffffffb400947947 */ /* 0x000fea000383ffff */
.L_x_41:
[----:B----4-:R-:W-:-:S07]  /*6f40*/  MOV R0, UR5 ;  /* 0x0000000500007c02 */ /* 0x010fce0008000f00 */
.L_x_113:
[----:B-1----:R1:W2:Y:S02]  /*6f50*/  SYNCS.PHASECHK.TRANS64.TRYWAIT P0, [R0+URZ], R3 ;  /* 0x00000003000075a7 */ /* 0x0022a400080011ff */
[----:B--2---:R-:W-:Y:S05]  /*6f60*/  @!P0 NANOSLEEP.SYNCS 0x989680 ;  /* 0x009896800000895d */ /* 0x004fea0003900000 */
[----:B------:R-:W2:Y:S02]  /*6f70*/  @!P0 SYNCS.PHASECHK.TRANS64 P0, [R0+URZ], R3 ;  /* 0x00000003000085a7 */ /* 0x000ea400080010ff */
[----:B--2---:R-:W-:Y:S05]  /*6f80*/  @!P0 BRA `(.L_x_113) ;  /* 0xfffffffc00f08947 */ /* 0x004fea000383ffff */
[----:B------:R-:W-:Y:S05]  /*6f90*/  BRA `(.L_x_114) ;  /* 0xffffffb400a07947 */ /* 0x000fea000383ffff */
.L_x_42:
[----:B----4-:R-:W-:-:S07]  /*6fa0*/  MOV R0, UR5 ;  /* 0x0000000500007c02 */ /* 0x010fce0008000f00 */
.L_x_115:
[----:B-1----:R1:W2:Y:S02]  /*6fb0*/  SYNCS.PHASECHK.TRANS64.TRYWAIT P0, [R0+URZ], R3 ;  /* 0x00000003000075a7 */ /* 0x0022a400080011ff */
[----:B--2---:R-:W-:Y:S05]  /*6fc0*/  @!P0 NANOSLEEP.SYNCS 0x989680 ;  /* 0x009896800000895d */ /* 0x004fea0003900000 */
[----:B------:R-:W2:Y:S02]  /*6fd0*/  @!P0 SYNCS.PHASECHK.TRANS64 P0, [R0+URZ], R3 ;  /* 0x00000003000085a7 */ /* 0x000ea400080010ff */
[----:B--2---:R-:W-:Y:S05]  /*6fe0*/  @!P0 BRA `(.L_x_115) ;  /* 0xfffffffc00f08947 */ /* 0x004fea000383ffff */
[----:B------:R-:W-:Y:S05]  /*6ff0*/  BRA `(.L_x_116) ;  /* 0xffffffb400ac7947 */ /* 0x000fea000383ffff */
.L_x_45:
[----:B-1----:R1:W2:Y:S02]  /*7000*/  SYNCS.PHASECHK.TRANS64.TRYWAIT P0, [R0+URZ+0x100], R5 ;  /* 0x00010005000075a7 */ /* 0x0022a400080011ff */
[----:B--2---:R-:W-:Y:S05]  /*7010*/  @!P0 NANOSLEEP.SYNCS 0x989680 ;  /* 0x009896800000895d */ /* 0x004fea0003900000 */
[----:B------:R-:W2:Y:S02]  /*7020*/  @!P0 SYNCS.PHASECHK.TRANS64 P0, [R0+URZ+0x100], R5 ;  /* 0x00010005000085a7 */ /* 0x000ea400080010ff */
[----:B--2---:R-:W-:Y:S05]  /*7030*/  @!P0 BRA `(.L_x_45) ;  /* 0xfffffffc00f08947 */ /* 0x004fea000383ffff */
[----:B------:R-:W-:Y:S05]  /*7040*/  BRA `(.L_x_117) ;  /* 0xffffffb800087947 */ /* 0x000fea000383ffff */
.L_x_46:
[----:B------:R-:W-:-:S07]  /*7050*/  MOV R0, UR5 ;  /* 0x0000000500007c02 */ /* 0x000fce0008000f00 */
.L_x_118:
[----:B-1----:R1:W2:Y:S02]  /*7060*/  SYNCS.PHASECHK.TRANS64.TRYWAIT P0, [R0+URZ+0xb0], R5 ;  /* 0x0000b005000075a7 */ /* 0x0022a400080011ff */
[----:B--2---:R-:W-:Y:S05]  /*7070*/  @!P0 NANOSLEEP.SYNCS 0x989680 ;  /* 0x009896800000895d */ /* 0x004fea0003900000 */
[----:B------:R-:W2:Y:S02]  /*7080*/  @!P0 SYNCS.PHASECHK.TRANS64 P0, [R0+URZ+0xb0], R5 ;  /* 0x0000b005000085a7 */ /* 0x000ea400080010ff */
[----:B--2---:R-:W-:Y:S05]  /*7090*/  @!P0 BRA `(.L_x_118) ;  /* 0xfffffffc00f08947 */ /* 0x004fea000383ffff */
[----:B------:R-:W-:Y:S05]  /*70a0*/  BRA `(.L_x_119) ;  /* 0xffffffb800187947 */ /* 0x000fea000383ffff */
.L_x_47:
[----:B-1----:R1:W2:Y:S02]  /*70b0*/  SYNCS.PHASECHK.TRANS64.TRYWAIT P1, [R0+URZ+0xa0], R5 ;  /* 0x0000a005000075a7 */ /* 0x0022a400080211ff */
[----:B--2---:R-:W-:Y:S05]  /*70c0*/  @!P1 NANOSLEEP.SYNCS 0x989680 ;  /* 0x009896800000995d */ /* 0x004fea0003900000 */
[----:B------:R-:W2:Y:S02]  /*70d0*/  @!P1 SYNCS.PHASECHK.TRANS64 P1, [R0+URZ+0xa0], R5 ;  /* 0x0000a005000095a7 */ /* 0x000ea400080210ff */
[----:B--2---:R-:W-:Y:S05]  /*70e0*/  @!P1 BRA `(.L_x_47) ;  /* 0xfffffffc00f09947 */ /* 0x004fea000383ffff */
[----:B------:R-:W-:Y:S05]  /*70f0*/  BRA `(.L_x_120) ;  /* 0xffffffb800487947 */ /* 0x000fea000383ffff */
.L_x_50:
[----:B------:R-:W-:-:S07]  /*7100*/  MOV R0, UR5 ;  /* 0x0000000500007c02 */ /* 0x000fce0008000f00 */
.L_x_121:
[----:B-1----:R1:W2:Y:S02]  /*7110*/  SYNCS.PHASECHK.TRANS64.TRYWAIT P0, [R0+URZ+0xb0], R3 ;  /* 0x0000b003000075a7 */ /* 0x0022a400080011ff */
[----:B--2---:R-:W-:Y:S05]  /*7120*/  @!P0 NANOSLEEP.SYNCS 0x989680 ;  /* 0x009896800000895d */ /* 0x004fea0003900000 */
[----:B------:R-:W2:Y:S02]  /*7130*/  @!P0 SYNCS.PHASECHK.TRANS64 P0, [R0+URZ+0xb0], R3 ;  /* 0x0000b003000085a7 */ /* 0x000ea400080010ff */
[----:B--2---:R-:W-:Y:S05]  /*7140*/  @!P0 BRA `(.L_x_121) ;  /* 0xfffffffc00f08947 */ /* 0x004fea000383ffff */
[----:B------:R-:W-:Y:S05]  /*7150*/  BRA `(.L_x_49) ;  /* 0xffffffb8009c7947 */ /* 0x000fea000383ffff */
.L_x_57:
[----:B-1----:R1:W2:Y:S02]  /*7160*/  SYNCS.PHASECHK.TRANS64.TRYWAIT P1, [R0+URZ+0xa0], R5 ;  /* 0x0000a005000075a7 */ /* 0x0022a400080211ff */
[----:B--2---:R-:W-:Y:S05]  /*7170*/  @!P1 NANOSLEEP.SYNCS 0x989680 ;  /* 0x009896800000995d */ /* 0x004fea0003900000 */
[----:B------:R-:W2:Y:S02]  /*7180*/  @!P1 SYNCS.PHASECHK.TRANS64 P1, [R0+URZ+0xa0], R5 ;  /* 0x0000a005000095a7 */ /* 0x000ea400080210ff */
[----:B--2---:R-:W-:Y:S05]  /*7190*/  @!P1 BRA `(.L_x_57) ;  /* 0xfffffffc00f09947 */ /* 0x004fea000383ffff */
[----:B------:R-:W-:Y:S05]  /*71a0*/  BRA `(.L_x_122) ;  /* 0xffffffc0000c7947 */ /* 0x000fea000383ffff */
.L_x_58:
[----:B------:R-:W-:-:S07]  /*71b0*/  MOV R3, UR7 ;  /* 0x0000000700037c02 */ /* 0x000fce0008000f00 */
.L_x_123:
[----:B-1----:R1:W2:Y:S02]  /*71c0*/  SYNCS.PHASECHK.TRANS64.TRYWAIT P0, [R3+URZ+0xe0], R0 ;  /* 0x0000e000030075a7 */ /* 0x0022a400080011ff */
[----:B--2---:R-:W-:Y:S05]  /*71d0*/  @!P0 NANOSLEEP.SYNCS 0x989680 ;  /* 0x009896800000895d */ /* 0x004fea0003900000 */
[----:B------:R-:W2:Y:S02]  /*71e0*/  @!P0 SYNCS.PHASECHK.TRANS64 P0, [R3+URZ+0xe0], R0 ;  /* 0x0000e000030085a7 */ /* 0x000ea400080010ff */
[----:B--2---:R-:W-:Y:S05]  /*71f0*/  @!P0 BRA `(.L_x_123) ;  /* 0xfffffffc00f08947 */ /* 0x004fea000383ffff */
[----:B------:R-:W-:Y:S05]  /*7200*/  BRA `(.L_x_124) ;  /* 0xffffffc000447947 */ /* 0x000fea000383ffff */
.L_x_61:
[----:B------:R-:W-:Y:S07]  /*7210*/  MOV R0, UR6 ;  /* 0x0000000600007c02 */ /* 0x000fee0008000f00 */
.L_x_125:
[----:B-1----:R1:W2:Y:S02]  /*7220*/  SYNCS.PHASECHK.TRANS64.TRYWAIT P0, [R0+URZ], R3 ;  /* 0x00000003000075a7 */ /* 0x0022a400080011ff */
[----:B--2---:R-:W-:Y:S05]  /*7230*/  @!P0 NANOSLEEP.SYNCS 0x989680 ;  /* 0x009896800000895d */ /* 0x004fea0003900000 */
[----:B------:R-:W2:Y:S02]  /*7240*/  @!P0 SYNCS.PHASECHK.TRANS64 P0, [R0+URZ], R3 ;  /* 0x00000003000085a7 */ /* 0x000ea400080010ff */
[----:B--2---:R-:W-:Y:S05]  /*7250*/  @!P0 BRA `(.L_x_125) ;  /* 0xfffffffc00f08947 */ /* 0x004fea000383ffff */
[----:B------:R-:W-:Y:S05]  /*7260*/  BRA `(.L_x_60) ;  /* 0xffffffc000607947 */ /* 0x000fea000383ffff */
.L_x_64:
[----:B------:R-:W-:-:S07]  /*7270*/  MOV R0, UR6 ;  /* 0x0000000600007c02 */ /* 0x000fce0008000f00 */
.L_x_126:
[----:B--2---:R2:W4:Y:S02]  /*7280*/  SYNCS.PHASECHK.TRANS64.TRYWAIT P0, [R0+URZ], R3 ;  /* 0x00000003000075a7 */ /* 0x00452400080011ff */
[----:B----4-:R-:W-:Y:S05]  /*7290*/  @!P0 NANOSLEEP.SYNCS 0x989680 ;  /* 0x009896800000895d */ /* 0x010fea0003900000 */
[----:B------:R-:W4:Y:S02]  /*72a0*/  @!P0 SYNCS.PHASECHK.TRANS64 P0, [R0+URZ], R3 ;  /* 0x00000003000085a7 */ /* 0x000f2400080010ff */
[----:B----4-:R-:W-:Y:S05]  /*72b0*/  @!P0 BRA `(.L_x_126) ;  /* 0xfffffffc00f08947 */ /* 0x010fea000383ffff */
[----:B------:R-:W-:Y:S05]  /*72c0*/  BRA `(.L_x_127) ;  /* 0xffffffc4003c7947 */ /* 0x000fea000383ffff */
.L_x_65:
[----:B------:R-:W-:-:S07]  /*72d0*/  MOV R0, UR6 ;  /* 0x0000000600007c02 */ /* 0x000fce0008000f00 */
.L_x_128:
[----:B-1----:R1:W2:Y:S02]  /*72e0*/  SYNCS.PHASECHK.TRANS64.TRYWAIT P0, [R0+URZ], R3 ;  /* 0x00000003000075a7 */ /* 0x0022a400080011ff */
[----:B--2---:R-:W-:Y:S05]  /*72f0*/  @!P0 NANOSLEEP.SYNCS 0x989680 ;  /* 0x009896800000895d */ /* 0x004fea0003900000 */
[----:B------:R-:W2:Y:S02]  /*7300*/  @!P0 SYNCS.PHASECHK.TRANS64 P0, [R0+URZ], R3 ;  /* 0x00000003000085a7 */ /* 0x000ea400080010ff */
[----:B--2---:R-:W-:Y:S05]  /*7310*/  @!P0 BRA `(.L_x_128) ;  /* 0xfffffffc00f08947 */ /* 0x004fea000383ffff */
[----:B------:R-:W-:Y:S05]  /*7320*/  BRA `(.L_x_129) ;  /* 0xffffffc400487947 */ /* 0x000fea000383ffff */
.L_x_66:
[----:B------:R-:W-:-:S07]  /*7330*/  MOV R0, UR6 ;  /* 0x0000000600007c02 */ /* 0x000fce0008000f00 */
.L_x_130:
[----:B-1----:R1:W2:Y:S02]  /*7340*/  SYNCS.PHASECHK.TRANS64.TRYWAIT P0, [R0+URZ], R3 ;  /* 0x00000003000075a7 */ /* 0x0022a400080011ff */
[----:B--2---:R-:W-:Y:S05]  /*7350*/  @!P0 NANOSLEEP.SYNCS 0x989680 ;  /* 0x009896800000895d */ /* 0x004fea0003900000 */
[----:B------:R-:W2:Y:S02]  /*7360*/  @!P0 SYNCS.PHASECHK.TRANS64 P0, [R0+URZ], R3 ;  /* 0x00000003000085a7 */ /* 0x000ea400080010ff */
[----:B--2---:R-:W-:Y:S05]  /*7370*/  @!P0 BRA `(.L_x_130) ;  /* 0xfffffffc00f08947 */ /* 0x004fea000383ffff */
[----:B------:R-:W-:Y:S05]  /*7380*/  BRA `(.L_x_131) ;  /* 0xffffffc400547947 */ /* 0x000fea000383ffff */
.L_x_67:
[----:B------:R-:W-:-:S07]  /*7390*/  MOV R0, UR7 ;  /* 0x0000000700007c02 */ /* 0x000fce0008000f00 */
.L_x_132:
[----:B-1----:R1:W2:Y:S02]  /*73a0*/  SYNCS.PHASECHK.TRANS64.TRYWAIT P0, [R0+URZ], R3 ;  /* 0x00000003000075a7 */ /* 0x0022a400080011ff */
[----:B--2---:R-:W-:Y:S05]  /*73b0*/  @!P0 NANOSLEEP.SYNCS 0x989680 ;  /* 0x009896800000895d */ /* 0x004fea0003900000 */
[----:B------:R-:W2:Y:S02]  /*73c0*/  @!P0 SYNCS.PHASECHK.TRANS64 P0, [R0+URZ], R3 ;  /* 0x00000003000085a7 */ /* 0x000ea400080010ff */
[----:B--2---:R-:W-:Y:S05]  /*73d0*/  @!P0 BRA `(.L_x_132) ;  /* 0xfffffffc00f08947 */ /* 0x004fea000383ffff */
[----:B------:R-:W-:Y:S05]  /*73e0*/  BRA `(.L_x_133) ;  /* 0xffffffc400607947 */ /* 0x000fea000383ffff */
.L_x_72:
[----:B---3--:R3:W1:Y:S02]  /*73f0*/  SYNCS.PHASECHK.TRANS64.TRYWAIT P0, [R0+URZ+0xa0], R3 ;  /* 0x0000a003000075a7 */ /* 0x00866400080011ff */
[----:B-1----:R-:W-:Y:S05]  /*7400*/  @!P0 NANOSLEEP.SYNCS 0x989680 ;  /* 0x009896800000895d */ /* 0x002fea0003900000 */
[----:B------:R-:W1:Y:S02]  /*7410*/  @!P0 SYNCS.PHASECHK.TRANS64 P0, [R0+URZ+0xa0], R3 ;  /* 0x0000a003000085a7 */ /* 0x000e6400080010ff */
[----:B-1----:R-:W-:Y:S05]  /*7420*/  @!P0 BRA `(.L_x_72) ;  /* 0xfffffffc00f08947 */ /* 0x002fea000383ffff */
[----:B------:R-:W-:Y:S05]  /*7430*/  BRA `(.L_x_134) ;  /* 0xffffffc8005c7947 */ /* 0x000fea000383ffff */
.L_x_75:
[----:B------:R-:W-:Y:S07]  /*7440*/  MOV R0, UR6 ;  /* 0x0000000600007c02 */ /* 0x000fee0008000f00 */
.L_x_135:
[----:B-1----:R1:W3:Y:S02]  /*7450*/  SYNCS.PHASECHK.TRANS64.TRYWAIT P0, [R0+URZ+0x98], R3 ;  /* 0x00009803000075a7 */ /* 0x0022e400080011ff */
[----:B---3--:R-:W-:Y:S05]  /*7460*/  @!P0 NANOSLEEP.SYNCS 0x989680 ;  /* 0x009896800000895d */ /* 0x008fea0003900000 */
[----:B------:R-:W3:Y:S02]  /*7470*/  @!P0 SYNCS.PHASECHK.TRANS64 P0, [R0+URZ+0x98], R3 ;  /* 0x00009803000085a7 */ /* 0x000ee400080010ff */
[----:B---3--:R-:W-:Y:S05]  /*7480*/  @!P0 BRA `(.L_x_135) ;  /* 0xfffffffc00f08947 */ /* 0x008fea000383ffff */
[----:B------:R-:W-:Y:S05]  /*7490*/  BRA `(.L_x_74) ;  /* 0xffffffcc00487947 */ /* 0x000fea000383ffff */
.L_x_78:
[----:B------:R-:W-:Y:S07]  /*74a0*/  MOV R3, UR6 ;  /* 0x0000000600037c02 */ /* 0x000fee0008000f00 */
.L_x_136:
[----:B-1----:R1:W2:Y:S02]  /*74b0*/  SYNCS.PHASECHK.TRANS64.TRYWAIT P2, [R3+URZ+0x88], R26 ;  /* 0x0000881a030075a7 */ /* 0x0022a400080411ff */
[----:B--2---:R-:W-:Y:S05]  /*74c0*/  @!P2 NANOSLEEP.SYNCS 0x989680 ;  /* 0x009896800000a95d */ /* 0x004fea0003900000 */
[----:B------:R-:W2:Y:S02]  /*74d0*/  @!P2 SYNCS.PHASECHK.TRANS64 P2, [R3+URZ+0x88], R26 ;  /* 0x0000881a0300a5a7 */ /* 0x000ea400080410ff */
[----:B--2---:R-:W-:Y:S05]  /*74e0*/  @!P2 BRA `(.L_x_136) ;  /* 0xfffffffc00f0a947 */ /* 0x004fea000383ffff */
[----:B------:R-:W-:Y:S05]  /*74f0*/  BRA `(.L_x_137) ;  /* 0xffffffcc00dc7947 */ /* 0x000fea000383ffff */
.L_x_81:
[----:B--2---:R2:W4:Y:S02]  /*7500*/  SYNCS.PHASECHK.TRANS64.TRYWAIT P0, [R0+URZ+0xa0], R3 ;  /* 0x0000a003000075a7 */ /* 0x00452400080011ff */
[----:B----4-:R-:W-:Y:S05]  /*7510*/  @!P0 NANOSLEEP.SYNCS 0x989680 ;  /* 0x009896800000895d */ /* 0x010fea0003900000 */
[----:B------:R-:W4:Y:S02]  /*7520*/  @!P0 SYNCS.PHASECHK.TRANS64 P0, [R0+URZ+0xa0], R3 ;  /* 0x0000a003000085a7 */ /* 0x000f2400080010ff */
[----:B----4-:R-:W-:Y:S05]  /*7530*/  @!P0 BRA `(.L_x_81) ;  /* 0xfffffffc00f08947 */ /* 0x010fea000383ffff */
[----:B------:R-:W-:Y:S05]  /*7540*/  BRA `(.L_x_138) ;  /* 0xffffffd4002c7947 */ /* 0x000fea000383ffff */
.L_x_92:
[----:B-1----:R-:W-:Y:S04]  /*7550*/  MOV R0, UR43 ;  /* 0x0000002b00007c02 */ /* 0x002fe80008000f00 */
[----:B------:R1:W2:Y:S03]  /*7560*/  SYNCS.PHASECHK.TRANS64.TRYWAIT P1, [R0+URZ+0x80], R3 ;  /* 0x00008003000075a7 */ /* 0x0002a600080211ff */
[----:B--2---:R-:W-:Y:S05]  /*7570*/  @!P1 NANOSLEEP.SYNCS 0x989680 ;  /* 0x009896800000995d */ /* 0x004fea0003900000 */
[----:B------:R-:W2:Y:S02]  /*7580*/  @!P1 SYNCS.PHASECHK.TRANS64 P1, [R0+URZ+0x80], R3 ;  /* 0x00008003000095a7 */ /* 0x000ea400080210ff */
[----:B--2---:R-:W-:Y:S05]  /*7590*/  @!P1 BRA `(.L_x_92) ;  /* 0xfffffffc00ec9947 */ /* 0x004fea000383ffff */
[----:B------:R-:W-:Y:S05]  /*75a0*/  BRA `(.L_x_91) ;  /* 0xffffffe000287947 */ /* 0x000fea000383ffff */
.L_x_94:
[----:B------:R1:W1:Y:S02]  /*75b0*/  SYNCS.PHASECHK.TRANS64.TRYWAIT P1, [R156+URZ+0xc0], R5 ;  /* 0x0000c0059c0075a7 */ /* 0x00026400080211ff */
[----:B-1----:R-:W-:Y:S05]  /*75c0*/  @!P1 NANOSLEEP.SYNCS 0x989680 ;  /* 0x009896800000995d */ /* 0x002fea0003900000 */
[----:B------:R-:W1:Y:S02]  /*75d0*/  @!P1 SYNCS.PHASECHK.TRANS64 P1, [R156+URZ+0xc0], R5 ;  /* 0x0000c0059c0095a7 */ /* 0x000e6400080210ff */
[----:B-1----:R-:W-:Y:S05]  /*75e0*/  @!P1 BRA `(.L_x_94) ;  /* 0xfffffffc00f09947 */ /* 0x002fea000383ffff */
[----:B------:R-:W-:Y:S05]  /*75f0*/  BRA `(.L_x_93) ;  /* 0xffffffe0006c7947 */ /* 0x000fea000383ffff */
        .weak           $__internal_0_$__cuda_sm10x_tcgen05_guardrail_trap_col_being_dealloced_not_returned_by_alloc
        .type           $__internal_0_$__cuda_sm10x_tcgen05_guardrail_trap_col_being_dealloced_not_returned_by_alloc,@function
        .size           $__internal_0_$__cuda_sm10x_tcgen05_guardrail_trap_col_being_dealloced_not_returned_by_alloc,($__internal_1_$__cuda_sm10x_tcgen05_guardrail_trap_phase_invalid_during_alloc - $__internal_0_$__cuda_sm10x_tcgen05_guardrail_trap_col_being_dealloced_not_returned_by_alloc)
$__internal_0_$__cuda_sm10x_tcgen05_guardrail_trap_col_being_dealloced_not_returned_by_alloc:
[----:B------:R-:W-:Y:S05]  /*7600*/  BPT.TRAP 0x1 ;  /* 0x000000040000795c */ /* 0x000fea0000300000 */
[----:B------:R-:W-:-:S04]  /*7610*/  HFMA2 R3, -RZ, RZ, 0, 0 ;  /* 0x00000000ff037431 */ /* 0x000fc800000001ff */
[----:B------:R-:W-:Y:S05]  /*7620*/  RET.REL.NODEC R2 `(_ZN7cutlass13device_kernelINS_4gemm6kernel13GemmUniversalIN4cute5tupleIJiiiiEEENS1_10collective13CollectiveMmaINS1_35MainloopSm100TmaUmmaWarpSpecializedILi8ELi2ELi4ENS5_IJNS4_1CILi1EEESB_SB_EEEEENS5_IJNSA_ILi128EEENSA_ILi64EEESE_EEENS_12float_e4m3_tENS5_IJlSB_lEEESH_SI_NS4_8TiledMMAINS4_8MMA_AtomIJNS4_10MMA_TraitsINS4_19SM100_MMA_F8F6F4_SSEJSH_SH_fSE_SF_NS4_17integral_constantINS4_4UMMA5MajorELSP_0EEESQ_NSN_INSO_7ScaleInELSR_0EEESS_EEEEEENS4_6LayoutISC_NS5_IJNSA_ILi0EEESW_SW_EEEEENS5_IJNS4_10UnderscoreESZ_SZ_EEEEENS4_13SM90_TMA_LOADENS4_14ComposedLayoutINS4_7SwizzleILi3ELi4ELi3EEENS4_18smem_ptr_flag_bitsILi8EEENSV_INS5_IJNSA_ILi8EEESE_EEENS5_IJSE_SB_EEEEEEEvNS4_8identityES12_S1C_vS1D_EENS_8epilogue10collective18CollectiveEpilogueINS1F_23Sm100TmaWarpSpecializedILi1ELi1ELi64ELb0ELb0EEEJSG_NS5_IJNSV_ISE_SB_EENSV_ISF_SB_EEEEESH_SI_SH_SI_NS1F_6fusion15FusionCallbacksIS1J_NS1N_17LinearCombinationISH_fSH_fLNS_15FloatRoundStyleE2EEESG_S1M_JEEENS4_5SM1004TMEM4LOAD26SM100_TMEM_LOAD_32dp32b64xES12_NS13_INS14_ILi2ELi4ELi3EEES17_NSV_INS5_IJS18_SF_EEENS5_IJSF_SB_EEEEEEENS4_39AutoVectorizingCopyWithAssumedAlignmentILi128EEENS4_14SM90_TMA_STOREES21_S23_S23_EEEvvEEEEvNT_6ParamsE) ;  /* 0xffffff8802747950 */ /* 0x000fea0003c3ffff */
        .weak           $__internal_1_$__cuda_sm10x_tcgen05_guardrail_trap_phase_invalid_during_alloc
        .type           $__internal_1_$__cuda_sm10x_tcgen05_guardrail_trap_phase_invalid_during_alloc,@function
        .size           $__internal_1_$__cuda_sm10x_tcgen05_guardrail_trap_phase_invalid_during_alloc,($__internal_2_$__cuda_sm10x_tcgen05_guardrail_trap_unallocated_columns_being_dealloced - $__internal_1_$__cuda_sm10x_tcgen05_guardrail_trap_phase_invalid_during_alloc)
$__internal_1_$__cuda_sm10x_tcgen05_guardrail_trap_phase_invalid_during_alloc:
[----:B------:R-:W-:Y:S05]  /*7630*/  BPT.TRAP 0x1 ;  /* 0x000000040000795c */ /* 0x000fea0000300000 */
[----:B------:R-:W-:-:S04]  /*7640*/  MOV R3, 0x0 ;  /* 0x0000000000037802 */ /* 0x000fc80000000f00 */
[----:B------:R-:W-:Y:S05]  /*7650*/  RET.REL.NODEC R2 `(_ZN7cutlass13device_kernelINS_4gemm6kernel13GemmUniversalIN4cute5tupleIJiiiiEEENS1_10collective13CollectiveMmaINS1_35MainloopSm100TmaUmmaWarpSpecializedILi8ELi2ELi4ENS5_IJNS4_1CILi1EEESB_SB_EEEEENS5_IJNSA_ILi128EEENSA_ILi64EEESE_EEENS_12float_e4m3_tENS5_IJlSB_lEEESH_SI_NS4_8TiledMMAINS4_8MMA_AtomIJNS4_10MMA_TraitsINS4_19SM100_MMA_F8F6F4_SSEJSH_SH_fSE_SF_NS4_17integral_constantINS4_4UMMA5MajorELSP_0EEESQ_NSN_INSO_7ScaleInELSR_0EEESS_EEEEEENS4_6LayoutISC_NS5_IJNSA_ILi0EEESW_SW_EEEEENS5_IJNS4_10UnderscoreESZ_SZ_EEEEENS4_13SM90_TMA_LOADENS4_14ComposedLayoutINS4_7SwizzleILi3ELi4ELi3EEENS4_18smem_ptr_flag_bitsILi8EEENSV_INS5_IJNSA_ILi8EEESE_EEENS5_IJSE_SB_EEEEEEEvNS4_8identityES12_S1C_vS1D_EENS_8epilogue10collective18CollectiveEpilogueINS1F_23Sm100TmaWarpSpecializedILi1ELi1ELi64ELb0ELb0EEEJSG_NS5_IJNSV_ISE_SB_EENSV_ISF_SB_EEEEESH_SI_SH_SI_NS1F_6fusion15FusionCallbacksIS1J_NS1N_17LinearCombinationISH_fSH_fLNS_15FloatRoundStyleE2EEESG_S1M_JEEENS4_5SM1004TMEM4LOAD26SM100_TMEM_LOAD_32dp32b64xES12_NS13_INS14_ILi2ELi4ELi3EEES17_NSV_INS5_IJS18_SF_EEENS5_IJSF_SB_EEEEEEENS4_39AutoVectorizingCopyWithAssumedAlignmentILi128EEENS4_14SM90_TMA_STOREES21_S23_S23_EEEvvEEEEvNT_6ParamsE) ;  /* 0xffffff8802687950 */ /* 0x000fea0003c3ffff */
        .weak           $__internal_2_$__cuda_sm10x_tcgen05_guardrail_trap_unallocated_columns_being_dealloced
        .type           $__internal_2_$__cuda_sm10x_tcgen05_guardrail_trap_unallocated_columns_being_dealloced,@function
        .size           $__internal_2_$__cuda_sm10x_tcgen05_guardrail_trap_unallocated_columns_being_dealloced,(.L_x_140 - $__internal_2_$__cuda_sm10x_tcgen05_guardrail_trap_unallocated_columns_being_dealloced)
$__internal_2_$__cuda_sm10x_tcgen05_guardrail_trap_unallocated_columns_being_dealloced:
[----:B------:R-:W-:Y:S05]  /*7660*/  BPT.TRAP 0x1 ;  /* 0x000000040000795c */ /* 0x000fea0000300000 */
[----:B------:R-:W-:-:S04]  /*7670*/  HFMA2 R3, -RZ, RZ, 0, 0 ;  /* 0x00000000ff037431 */ /* 0x000fc800000001ff */
[----:B------:R-:W-:Y:S05]  /*7680*/  RET.REL.NODEC R2 `(_ZN7cutlass13device_kernelINS_4gemm6kernel13GemmUniversalIN4cute5tupleIJiiiiEEENS1_10collective13CollectiveMmaINS1_35MainloopSm100TmaUmmaWarpSpecializedILi8ELi2ELi4ENS5_IJNS4_1CILi1EEESB_SB_EEEEENS5_IJNSA_ILi128EEENSA_ILi64EEESE_EEENS_12float_e4m3_tENS5_IJlSB_lEEESH_SI_NS4_8TiledMMAINS4_8MMA_AtomIJNS4_10MMA_TraitsINS4_19SM100_MMA_F8F6F4_SSEJSH_SH_fSE_SF_NS4_17integral_constantINS4_4UMMA5MajorELSP_0EEESQ_NSN_INSO_7ScaleInELSR_0EEESS_EEEEEENS4_6LayoutISC_NS5_IJNSA_ILi0EEESW_SW_EEEEENS5_IJNS4_10UnderscoreESZ_SZ_EEEEENS4_13SM90_TMA_LOADENS4_14ComposedLayoutINS4_7SwizzleILi3ELi4ELi3EEENS4_18smem_ptr_flag_bitsILi8EEENSV_INS5_IJNSA_ILi8EEESE_EEENS5_IJSE_SB_EEEEEEEvNS4_8identityES12_S1C_vS1D_EENS_8epilogue10collective18CollectiveEpilogueINS1F_23Sm100TmaWarpSpecializedILi1ELi1ELi64ELb0ELb0EEEJSG_NS5_IJNSV_ISE_SB_EENSV_ISF_SB_EEEEESH_SI_SH_SI_NS1F_6fusion15FusionCallbacksIS1J_NS1N_17LinearCombinationISH_fSH_fLNS_15FloatRoundStyleE2EEESG_S1M_JEEENS4_5SM1004TMEM4LOAD26SM100_TMEM_LOAD_32dp32b64xES12_NS13_INS14_ILi2ELi4ELi3EEES17_NSV_INS5_IJS18_SF_EEENS5_IJSF_SB_EEEEEEENS4_39AutoVectorizingCopyWithAssumedAlignmentILi128EEENS4_14SM90_TMA_STOREES21_S23_S23_EEEvvEEEEvNT_6ParamsE) ;  /* 0xffffff88025c7950 */ /* 0x000fea0003c3ffff */
.L_x_139:
[----:B------:R-:W-:-:S00]  /*7690*/  BRA `(.L_x_139) ;  /* 0xfffffffc00fc7947 */ /* 0x000fc0000383ffff */
[----:B------:R-:W-:-:S00]  /*76a0*/  NOP ;  /* 0x0000000000007918 */ /* 0x000fc00000000000 */
        /* <DEDUP_REMOVED lines=13> */
.L_x_140:


//--------------------- .nv.global.init           --------------------------
	.section	.nv.global.init,"aw",@progbits
.nv.global.init:
	.type		$str$27,@object
	.size		$str$27,($str$28 - $str$27)
$str$27:
        /*0000*/ 	.byte	0x28, 0x61, 0x64, 0x64, 0x72, 0x65, 0x73, 0x73, 0x20, 0x26, 0x20, 0x6d, 0x61, 0x73, 0x6b, 0x29
        /*0010*/ 	.byte	0x20, 0x3d, 0x3d, 0x20, 0x30, 0x00
	.type		$str$28,@object
	.size		$str$28,($str$26 - $str$28)
$str$28:
        /*0016*/ 	.byte	0x2f, 0x74, 0x6d, 0x70, 0x2f, 0x63, 0x75, 0x74, 0x6c, 0x61, 0x73, 0x73, 0x5f, 0x73, 0x77, 0x65
        /*0026*/ 	.byte	0x65, 0x70, 0x5f, 0x73, 0x72, 0x63, 0x2f, 0x69, 0x6e, 0x63, 0x6c, 0x75, 0x64, 0x65, 0x2f, 0x63
        /*0036*/ 	.byte	0x75, 0x74, 0x65, 0x2f, 0x70, 0x6f, 0x69, 0x6e, 0x74, 0x65, 0x72, 0x5f, 0x66, 0x6c, 0x61, 0x67
        /*0046*/ 	.byte	0x67, 0x65, 0x64, 0x2e, 0x68, 0x70, 0x70, 0x00
	.type		$str$26,@object
	.size		$str$26,($str$25 - $str$26)
$str$26:
        /*004e*/ 	.byte	0x2f, 0x74, 0x6d, 0x70, 0x2f, 0x63, 0x75, 0x74, 0x6c, 0x61, 0x73, 0x73, 0x5f, 0x73, 0x77, 0x65
        /*005e*/ 	.byte	0x65, 0x70, 0x5f, 0x73, 0x72, 0x63, 0x2f, 0x69, 0x6e, 0x63, 0x6c, 0x75, 0x64, 0x65, 0x2f, 0x63
        /*006e*/ 	.byte	0x75, 0x74, 0x65, 0x2f, 0x61, 0x74, 0x6f, 0x6d, 0x2f, 0x63, 0x6f, 0x70, 0x79, 0x5f, 0x74, 0x72
        /*007e*/ 	.byte	0x61, 0x69, 0x74, 0x73, 0x5f, 0x73, 0x6d, 0x31, 0x30, 0x30, 0x2e, 0x68, 0x70, 0x70, 0x00
	.type		$str$25,@object
	.size		$str$25,(__unnamed_1 - $str$25)
$str$25:
        /*008d*/ 	.byte	0x28, 0x28, 0x75, 0x69, 0x6e, 0x74, 0x33, 0x32, 0x5f, 0x74, 0x28, 0x74, 0x68, 0x72, 0x65, 0x61
        /*009d*/ 	.byte	0x64, 0x49, 0x64, 0x78, 0x2e, 0x78, 0x29, 0x20, 0x2f, 0x20, 0x33, 0x32, 0x29, 0x20, 0x25, 0x20
        /*00ad*/ 	.byte	0x34, 0x29, 0x20, 0x3d, 0x3d, 0x20, 0x28, 0x28, 0x28, 0x74, 0x6d, 0x65, 0x6d, 0x5f, 0x61, 0x64
        /*00bd*/ 	.byte	0x64, 0x72, 0x20, 0x3e, 0x3e, 0x20, 0x31, 0x36, 0x29, 0x20, 0x2f, 0x20, 0x33, 0x32, 0x29, 0x20
        /*00cd*/ 	.byte	0x25, 0x20, 0x34, 0x29, 0x00
	.type		__unnamed_1,@object
	.size		__unnamed_1,(__unnamed_2 - __unnamed_1)
__unnamed_1:
        /*00d2*/ 	.byte	0x61, 0x75, 0x74, 0x6f, 0x20, 0x63, 0x75, 0x74, 0x65, 0x3a, 0x3a, 0x61, 0x73, 0x5f, 0x70, 0x6f
        /* <DEDUP_REMOVED lines=24> */
        /*0262*/ 	.byte	0x43, 0x3c, 0x38, 0x31, 0x39, 0x32, 0x3e, 0x3e, 0x3e, 0x3e, 0x5d, 0x00
	.type		__unnamed_2,@object
	.size		__unnamed_2,(.L_2 - __unnamed_2)
__unnamed_2:
        /* <DEDUP_REMOVED lines=42> */
        /*050e*/ 	.byte	0x3e, 0x3e, 0x3e, 0x3e, 0x5d, 0x00
.L_2:


//--------------------- .nv.shared._ZN7cutlass13device_kernelINS_4gemm6kernel13GemmUniversalIN4cute5tupleIJiiiiEEENS1_10collective13CollectiveMmaINS1_35MainloopSm100TmaUmmaWarpSpecializedILi8ELi2ELi4ENS5_IJNS4_1CILi1EEESB_SB_EEEEENS5_IJNSA_ILi128EEENSA_ILi64EEESE_EEENS_12float_e4m3_tENS5_IJlSB_lEEESH_SI_NS4_8TiledMMAINS4_8MMA_AtomIJNS4_10MMA_TraitsINS4_19SM100_MMA_F8F6F4_SSEJSH_SH_fSE_SF_NS4_17integral_constantINS4_4UMMA5MajorELSP_0EEESQ_NSN_INSO_7ScaleInELSR_0EEESS_EEEEEENS4_6LayoutISC_NS5_IJNSA_ILi0EEESW_SW_EEEEENS5_IJNS4_10UnderscoreESZ_SZ_EEEEENS4_13SM90_TMA_LOADENS4_14ComposedLayoutINS4_7SwizzleILi3ELi4ELi3EEENS4_18smem_ptr_flag_bitsILi8EEENSV_INS5_IJNSA_ILi8EEESE_EEENS5_IJSE_SB_EEEEEEEvNS4_8identityES12_S1C_vS1D_EENS_8epilogue10collective18CollectiveEpilogueINS1F_23Sm100TmaWarpSpecializedILi1ELi1ELi64ELb0ELb0EEEJSG_NS5_IJNSV_ISE_SB_EENSV_ISF_SB_EEEEESH_SI_SH_SI_NS1F_6fusion15FusionCallbacksIS1J_NS1N_17LinearCombinationISH_fSH_fLNS_15FloatRoundStyleE2EEESG_S1M_JEEENS4_5SM1004TMEM4LOAD26SM100_TMEM_LOAD_32dp32b64xES12_NS13_INS14_ILi2ELi4ELi3EEES17_NSV_INS5_IJS18_SF_EEENS5_IJSF_SB_EEEEEEENS4_39AutoVectorizingCopyWithAssumedAlignmentILi128EEENS4_14SM90_TMA_STOREES21_S23_S23_EEEvvEEEEvNT_6ParamsE --------------------------
	.section	.nv.shared._ZN7cutlass13device_kernelINS_4gemm6kernel13GemmUniversalIN4cute5tupleIJiiiiEEENS1_10collective13CollectiveMmaINS1_35MainloopSm100TmaUmmaWarpSpecializedILi8ELi2ELi4ENS5_IJNS4_1CILi1EEESB_SB_EEEEENS5_IJNSA_ILi128EEENSA_ILi64EEESE_EEENS_12float_e4m3_tENS5_IJlSB_lEEESH_SI_NS4_8TiledMMAINS4_8MMA_AtomIJNS4_10MMA_TraitsINS4_19SM100_MMA_F8F6F4_SSEJSH_SH_fSE_SF_NS4_17integral_constantINS4_4UMMA5MajorELSP_0EEESQ_NSN_INSO_7ScaleInELSR_0EEESS_EEEEEENS4_6LayoutISC_NS5_IJNSA_ILi0EEESW_SW_EEEEENS5_IJNS4_10UnderscoreESZ_SZ_EEEEENS4_13SM90_TMA_LOADENS4_14ComposedLayoutINS4_7SwizzleILi3ELi4ELi3EEENS4_18smem_ptr_flag_bitsILi8EEENSV_INS5_IJNSA_ILi8EEESE_EEENS5_IJSE_SB_EEEEEEEvNS4_8identityES12_S1C_vS1D_EENS_8epilogue10collective18CollectiveEpilogueINS1F_23Sm100TmaWarpSpecializedILi1ELi1ELi64ELb0ELb0EEEJSG_NS5_IJNSV_ISE_SB_EENSV_ISF_SB_EEEEESH_SI_SH_SI_NS1F_6fusion15FusionCallbacksIS1J_NS1N_17LinearCombinationISH_fSH_fLNS_15FloatRoundStyleE2EEESG_S1M_JEEENS4_5SM1004TMEM4LOAD26SM100_TMEM_LOAD_32dp32b64xES12_NS13_INS14_ILi2ELi4ELi3EEES17_NSV_INS5_IJS18_SF_EEENS5_IJSF_SB_EEEEEEENS4_39AutoVectorizingCopyWithAssumedAlignmentILi128EEENS4_14SM90_TMA_STOREES21_S23_S23_EEEvvEEEEvNT_6ParamsE,"aw",@nobits
	.sectionflags	@""
	.align	16
	.zero		1024


//--------------------- .nv.shared.reserved.0     --------------------------
	.section	.nv.shared.reserved.0,"aw",@nobits
	.weak		__nv_reservedSMEM_offset_0_alias
	.size		__nv_reservedSMEM_offset_0_alias, 0, 64
	.other		__nv_reservedSMEM_offset_0_alias,@"STO_CUDA_RESERVED_SHARED STV_DEFAULT"
__nv_reservedSMEM_offset_0_alias:
	.zero		0
.nv.shared.reserved.0:
	.zero		64
	.weak		__nv_reservedSMEM_tcgen05_partition
	.type		__nv_reservedSMEM_tcgen05_partition,@object
	.size		__nv_reservedSMEM_tcgen05_partition,(.L_0 - __nv_reservedSMEM_tcgen05_partition)
__nv_reservedSMEM_tcgen05_partition:
	.zero		32
.L_0:


//--------------------- .nv.global                --------------------------
	.section	.nv.global,"aw",@nobits
.nv.global:
	.type		_ZN40_INTERNAL_e798a988_4_k_cu_848d5467_343734cute1_E,@object
	.size		_ZN40_INTERNAL_e798a988_4_k_cu_848d5467_343734cute1_E,(_ZN40_INTERNAL_e798a988_4_k_cu_848d5467_343734cuda3std3__45__cpo6cbeginE - _ZN40_INTERNAL_e798a988_4_k_cu_848d5467_343734cute1_E)
_ZN40_INTERNAL_e798a988_4_k_cu_848d5467_343734cute1_E:
	.zero		1
	.type		_ZN40_INTERNAL_e798a988_4_k_cu_848d5467_343734cuda3std3__45__cpo6cbeginE,@object
	.size		_ZN40_INTERNAL_e798a988_4_k_cu_848d5467_343734cuda3std3__45__cpo6cbeginE,(_ZN40_INTERNAL_e798a988_4_k_cu_848d5467_343734cuda3std3__48in_placeE - _ZN40_INTERNAL_e798a988_4_k_cu_848d5467_343734cuda3std3__45__cpo6cbeginE)
_ZN40_INTERNAL_e798a988_4_k_cu_848d5467_343734cuda3std3__45__cpo6cbeginE:
	.zero		1
	.type		_ZN40_INTERNAL_e798a988_4_k_cu_848d5467_343734cuda3std3__48in_placeE,@object
	.size		_ZN40_INTERNAL_e798a988_4_k_cu_848d5467_343734cuda3std3__48in_placeE,(_ZN40_INTERNAL_e798a988_4_k_cu_848d5467_343734cuda3std6ranges3__45__cpo9iter_moveE - _ZN40_INTERNAL_e798a988_4_k_cu_848d5467_343734cuda3std3__48in_placeE)
_ZN40_INTERNAL_e798a988_4_k_cu_848d5467_343734cuda3std3__48in_placeE:
	.zero		1
	.type		_ZN40_INTERNAL_e798a988_4_k_cu_848d5467_343734cuda3std6ranges3__45__cpo9iter_moveE,@object
	.size		_ZN40_INTERNAL_e798a988_4_k_cu_848d5467_343734cuda3std6ranges3__45__cpo9iter_moveE,(_ZN40_INTERNAL_e798a988_4_k_cu_848d5467_343734cuda3std3__45__cpo5beginE - _ZN40_INTERNAL_e798a988_4_k_cu_848d5467_343734cuda3std6ranges3__45__cpo9iter_moveE)
_ZN40_INTERNAL_e798a988_4_k_cu_848d5467_343734cuda3std6ranges3__45__cpo9iter_moveE:
	.zero		1
	.type		_ZN40_INTERNAL_e798a988_4_k_cu_848d5467_343734cuda3std3__45__cpo5beginE,@object
	.size		_ZN40_INTERNAL_e798a988_4_k_cu_848d5467_343734cuda3std3__45__cpo5beginE,(_ZN40_INTERNAL_e798a988_4_k_cu_848d5467_343734cuda3std3__442_GLOBAL__N__e798a988_4_k_cu_848d5467_343736ignoreE - _ZN40_INTERNAL_e798a988_4_k_cu_848d5467_343734cuda3std3__45__cpo5beginE)
_ZN40_INTERNAL_e798a988_4_k_cu_848d5467_343734cuda3std3__45__cpo5beginE:
	.zero		1
	.type		_ZN40_INTERNAL_e798a988_4_k_cu_848d5467_343734cuda3std3__442_GLOBAL__N__e798a988_4_k_cu_848d5467_343736ignoreE,@object
	.size		_ZN40_INTERNAL_e798a988_4_k_cu_848d5467_343734cuda3std3__442_GLOBAL__N__e798a988_4_k_cu_848d5467_343736ignoreE,(_ZN40_INTERNAL_e798a988_4_k_cu_848d5467_343734cute7productE - _ZN40_INTERNAL_e798a988_4_k_cu_848d5467_343734cuda3std3__442_GLOBAL__N__e798a988_4_k_cu_848d5467_343736ignoreE)
_ZN40_INTERNAL_e798a988_4_k_cu_848d5467_343734cuda3std3__442_GLOBAL__N__e798a988_4_k_cu_848d5467_343736ignoreE:
	.zero		1
	.type		_ZN40_INTERNAL_e798a988_4_k_cu_848d5467_343734cute7productE,@object
	.size		_ZN40_INTERNAL_e798a988_4_k_cu_848d5467_343734cute7productE,(_ZN40_INTERNAL_e798a988_4_k_cu_848d5467_343734cuda3std3__45__cpo3endE - _ZN40_INTERNAL_e798a988_4_k_cu_848d5467_343734cute7productE)
_ZN40_INTERNAL_e798a988_4_k_cu_848d5467_343734cute7productE:
	.zero		1
	.type		_ZN40_INTERNAL_e798a988_4_k_cu_848d5467_343734cuda3std3__45__cpo3endE,@object
	.size		_ZN40_INTERNAL_e798a988_4_k_cu_848d5467_343734cuda3std3__45__cpo3endE,(_ZN40_INTERNAL_e798a988_4_k_cu_848d5467_343734cuda3std3__419piecewise_constructE - _ZN40_INTERNAL_e798a988_4_k_cu_848d5467_343734cuda3std3__45__cpo3endE)
_ZN40_INTERNAL_e798a988_4_k_cu_848d5467_343734cuda3std3__45__cpo3endE:
	.zero		1
	.type		_ZN40_INTERNAL_e798a988_4_k_cu_848d5467_343734cuda3std3__419piecewise_constructE,@object
	.size		_ZN40_INTERNAL_e798a988_4_k_cu_848d5467_343734cuda3std3__419piecewise_constructE,(_ZN40_INTERNAL_e798a988_4_k_cu_848d5467_343734cuda3std3__45__cpo4cendE - _ZN40_INTERNAL_e798a988_4_k_cu_848d5467_343734cuda3std3__419piecewise_constructE)
_ZN40_INTERNAL_e798a988_4_k_cu_848d5467_343734cuda3std3__419piecewise_constructE:
	.zero		1
	.type		_ZN40_INTERNAL_e798a988_4_k_cu_848d5467_343734cuda3std3__45__cpo4cendE,@object
	.size		_ZN40_INTERNAL_e798a988_4_k_cu_848d5467_343734cuda3std3__45__cpo4cendE,(_ZN40_INTERNAL_e798a988_4_k_cu_848d5467_343734cuda3std6ranges3__45__cpo4swapE - _ZN40_INTERNAL_e798a988_4_k_cu_848d5467_343734cuda3std3__45__cpo4cendE)
_ZN40_INTERNAL_e798a988_4_k_cu_848d5467_343734cuda3std3__45__cpo4cendE:
	.zero		1
	.type		_ZN40_INTERNAL_e798a988_4_k_cu_848d5467_343734cuda3std6ranges3__45__cpo4swapE,@object
	.size		_ZN40_INTERNAL_e798a988_4_k_cu_848d5467_343734cuda3std6ranges3__45__cpo4swapE,(.L_10 - _ZN40_INTERNAL_e798a988_4_k_cu_848d5467_343734cuda3std6ranges3__45__cpo4swapE)
_ZN40_INTERNAL_e798a988_4_k_cu_848d5467_343734cuda3std6ranges3__45__cpo4swapE:
	.zero		1
.L_10:


//--------------------- .nv.constant0._ZN7cutlass13device_kernelINS_4gemm6kernel13GemmUniversalIN4cute5tupleIJiiiiEEENS1_10collective13CollectiveMmaINS1_35MainloopSm100TmaUmmaWarpSpecializedILi8ELi2ELi4ENS5_IJNS4_1CILi1EEESB_SB_EEEEENS5_IJNSA_ILi128EEENSA_ILi64EEESE_EEENS_12float_e4m3_tENS5_IJlSB_lEEESH_SI_NS4_8TiledMMAINS4_8MMA_AtomIJNS4_10MMA_TraitsINS4_19SM100_MMA_F8F6F4_SSEJSH_SH_fSE_SF_NS4_17integral_constantINS4_4UMMA5MajorELSP_0EEESQ_NSN_INSO_7ScaleInELSR_0EEESS_EEEEEENS4_6LayoutISC_NS5_IJNSA_ILi0EEESW_SW_EEEEENS5_IJNS4_10UnderscoreESZ_SZ_EEEEENS4_13SM90_TMA_LOADENS4_14ComposedLayoutINS4_7SwizzleILi3ELi4ELi3EEENS4_18smem_ptr_flag_bitsILi8EEENSV_INS5_IJNSA_ILi8EEESE_EEENS5_IJSE_SB_EEEEEEEvNS4_8identityES12_S1C_vS1D_EENS_8epilogue10collective18CollectiveEpilogueINS1F_23Sm100TmaWarpSpecializedILi1ELi1ELi64ELb0ELb0EEEJSG_NS5_IJNSV_ISE_SB_EENSV_ISF_SB_EEEEESH_SI_SH_SI_NS1F_6fusion15FusionCallbacksIS1J_NS1N_17LinearCombinationISH_fSH_fLNS_15FloatRoundStyleE2EEESG_S1M_JEEENS4_5SM1004TMEM4LOAD26SM100_TMEM_LOAD_32dp32b64xES12_NS13_INS14_ILi2ELi4ELi3EEES17_NSV_INS5_IJS18_SF_EEENS5_IJSF_SB_EEEEEEENS4_39AutoVectorizingCopyWithAssumedAlignmentILi128EEENS4_14SM90_TMA_STOREES21_S23_S23_EEEvvEEEEvNT_6ParamsE --------------------------
	.section	.nv.constant0._ZN7cutlass13device_kernelINS_4gemm6kernel13GemmUniversalIN4cute5tupleIJiiiiEEENS1_10collective13CollectiveMmaINS1_35MainloopSm100TmaUmmaWarpSpecializedILi8ELi2ELi4ENS5_IJNS4_1CILi1EEESB_SB_EEEEENS5_IJNSA_ILi128EEENSA_ILi64EEESE_EEENS_12float_e4m3_tENS5_IJlSB_lEEESH_SI_NS4_8TiledMMAINS4_8MMA_AtomIJNS4_10MMA_TraitsINS4_19SM100_MMA_F8F6F4_SSEJSH_SH_fSE_SF_NS4_17integral_constantINS4_4UMMA5MajorELSP_0EEESQ_NSN_INSO_7ScaleInELSR_0EEESS_EEEEEENS4_6LayoutISC_NS5_IJNSA_ILi0EEESW_SW_EEEEENS5_IJNS4_10UnderscoreESZ_SZ_EEEEENS4_13SM90_TMA_LOADENS4_14ComposedLayoutINS4_7SwizzleILi3ELi4ELi3EEENS4_18smem_ptr_flag_bitsILi8EEENSV_INS5_IJNSA_ILi8EEESE_EEENS5_IJSE_SB_EEEEEEEvNS4_8identityES12_S1C_vS1D_EENS_8epilogue10collective18CollectiveEpilogueINS1F_23Sm100TmaWarpSpecializedILi1ELi1ELi64ELb0ELb0EEEJSG_NS5_IJNSV_ISE_SB_EENSV_ISF_SB_EEEEESH_SI_SH_SI_NS1F_6fusion15FusionCallbacksIS1J_NS1N_17LinearCombinationISH_fSH_fLNS_15FloatRoundStyleE2EEESG_S1M_JEEENS4_5SM1004TMEM4LOAD26SM100_TMEM_LOAD_32dp32b64xES12_NS13_INS14_ILi2ELi4ELi3EEES17_NSV_INS5_IJS18_SF_EEENS5_IJSF_SB_EEEEEEENS4_39AutoVectorizingCopyWithAssumedAlignmentILi128EEENS4_14SM90_TMA_STOREES21_S23_S23_EEEvvEEEEvNT_6ParamsE,"a",@progbits
	.sectionflags	@""
	.align	4
.nv.constant0._ZN7cutlass13device_kernelINS_4gemm6kernel13GemmUniversalIN4cute5tupleIJiiiiEEENS1_10collective13CollectiveMmaINS1_35MainloopSm100TmaUmmaWarpSpecializedILi8ELi2ELi4ENS5_IJNS4_1CILi1EEESB_SB_EEEEENS5_IJNSA_ILi128EEENSA_ILi64EEESE_EEENS_12float_e4m3_tENS5_IJlSB_lEEESH_SI_NS4_8TiledMMAINS4_8MMA_AtomIJNS4_10MMA_TraitsINS4_19SM100_MMA_F8F6F4_SSEJSH_SH_fSE_SF_NS4_17integral_constantINS4_4UMMA5MajorELSP_0EEESQ_NSN_INSO_7ScaleInELSR_0EEESS_EEEEEENS4_6LayoutISC_NS5_IJNSA_ILi0EEESW_SW_EEEEENS5_IJNS4_10UnderscoreESZ_SZ_EEEEENS4_13SM90_TMA_LOADENS4_14ComposedLayoutINS4_7SwizzleILi3ELi4ELi3EEENS4_18smem_ptr_flag_bitsILi8EEENSV_INS5_IJNSA_ILi8EEESE_EEENS5_IJSE_SB_EEEEEEEvNS4_8identityES12_S1C_vS1D_EENS_8epilogue10collective18CollectiveEpilogueINS1F_23Sm100TmaWarpSpecializedILi1ELi1ELi64ELb0ELb0EEEJSG_NS5_IJNSV_ISE_SB_EENSV_ISF_SB_EEEEESH_SI_SH_SI_NS1F_6fusion15FusionCallbacksIS1J_NS1N_17LinearCombinationISH_fSH_fLNS_15FloatRoundStyleE2EEESG_S1M_JEEENS4_5SM1004TMEM4LOAD26SM100_TMEM_LOAD_32dp32b64xES12_NS13_INS14_ILi2ELi4ELi3EEES17_NSV_INS5_IJS18_SF_EEENS5_IJSF_SB_EEEEEEENS4_39AutoVectorizingCopyWithAssumedAlignmentILi128EEENS4_14SM90_TMA_STOREES21_S23_S23_EEEvvEEEEvNT_6ParamsE:
	.zero		2944


//--------------------- SYMBOLS --------------------------

	.type		.nv.reservedSmem.offset0,@object
	.size		.nv.reservedSmem.offset0,0x4
	.type		.nv.reservedSmem.cap,@object
	.size		.nv.reservedSmem.cap,0x4
	.type		__assertfail,@function
